	.target	sm_90a

	.elftype	@"ET_EXEC"


//--------------------- .note.nv.tkinfo           --------------------------
	.section	.note.nv.tkinfo,"",@"SHT_NOTE"
	.sectionflags	@"SHF_NOTE_NV_TKINFO"
	.tkinfo
        /*0018*/ 	.word	0x00000002
        /*0030*/ 	.string	""
        /*0030*/ 	.string	"ptxas"
        /*0030*/ 	.string	"Cuda compilation tools, release 13.0, V13.0.88"
        /*0030*/ 	.string	"Build cuda_13.0.r13.0/compiler.36424714_0"
        /*0030*/ 	.string	"-arch sm_90a -m 64 "



//--------------------- .note.nv.cuinfo           --------------------------
	.section	.note.nv.cuinfo,"",@"SHT_NOTE"
	.sectionflags	@"SHF_NOTE_NV_CUINFO"
        /*0018*/ 	.short	0x0002
        /*001a*/ 	.short	0x005a
        /*001c*/ 	.short	0x0082
	.zero		2


//--------------------- .nv.info                  --------------------------
	.section	.nv.info,"",@"SHT_CUDA_INFO"
	.align	4


	//----- nvinfo : EIATTR_REGCOUNT
	.align		4
        /*0000*/ 	.byte	0x04, 0x2f
        /*0002*/ 	.short	(.L_15 - .L_14)
	.align		4
.L_14:
        /*0004*/ 	.word	index@(_ZN7cutlass13device_kernelINS_4gemm6kernel13GemmUniversalIN4cute5tupleIJiiiiEEENS1_10collective13CollectiveMmaINS1_34MainloopSm90TmaGmmaWarpSpecializedILi18ENS5_IJNS4_1CILi1EEESB_SB_EEENS1_35KernelTmaWarpSpecializedCooperativeEEENS5_IJNSA_ILi256EEENSA_ILi128EEENSA_ILi16EEEEEENS_10bfloat16_tENS5_IJlSB_lEEESJ_SK_NS4_8TiledMMAINS4_8MMA_AtomIJNS4_4SM904GMMA28MMA_64x128x16_F32BF16BF16_SSILNSO_5MajorE0ELSQ_0ELNSO_7ScaleInE1ELSR_1EEEEEENS4_6LayoutINS5_IJNSA_ILi2EEESB_SB_EEENS5_IJSB_NSA_ILi0EEESX_EEEEENS5_IJNS4_10UnderscoreES10_S10_EEEEENS4_13SM90_TMA_LOADENS4_14ComposedLayoutINS4_7SwizzleILi1ELi4ELi3EEENS4_18smem_ptr_flag_bitsILi16EEENSU_INS5_IJNSA_ILi8EEESH_EEENS5_IJSH_SB_EEEEEEEvNS4_8identityES13_S1D_vS1E_EENS_8epilogue10collective6detail29Sm90TmaWarpSpecializedAdapterINS1H_15DefaultEpilogueISJ_SK_SK_NS1G_6thread17LinearCombinationISJ_Li1EffLNS1L_9ScaleType4KindE0ELNS_15FloatRoundStyleE2ESJ_EENS1_15EpilogueDefaultEEEEEvvEEEEvNT_6ParamsE)
        /*0008*/ 	.word	0x000000a8


	//----- nvinfo : EIATTR_FRAME_SIZE
	.align		4
.L_15:
        /*000c*/ 	.byte	0x04, 0x11
        /*000e*/ 	.short	(.L_17 - .L_16)
	.align		4
.L_16:
        /*0010*/ 	.word	index@(_ZN7cutlass13device_kernelINS_4gemm6kernel13GemmUniversalIN4cute5tupleIJiiiiEEENS1_10collective13CollectiveMmaINS1_34MainloopSm90TmaGmmaWarpSpecializedILi18ENS5_IJNS4_1CILi1EEESB_SB_EEENS1_35KernelTmaWarpSpecializedCooperativeEEENS5_IJNSA_ILi256EEENSA_ILi128EEENSA_ILi16EEEEEENS_10bfloat16_tENS5_IJlSB_lEEESJ_SK_NS4_8TiledMMAINS4_8MMA_AtomIJNS4_4SM904GMMA28MMA_64x128x16_F32BF16BF16_SSILNSO_5MajorE0ELSQ_0ELNSO_7ScaleInE1ELSR_1EEEEEENS4_6LayoutINS5_IJNSA_ILi2EEESB_SB_EEENS5_IJSB_NSA_ILi0EEESX_EEEEENS5_IJNS4_10UnderscoreES10_S10_EEEEENS4_13SM90_TMA_LOADENS4_14ComposedLayoutINS4_7SwizzleILi1ELi4ELi3EEENS4_18smem_ptr_flag_bitsILi16EEENSU_INS5_IJNSA_ILi8EEESH_EEENS5_IJSH_SB_EEEEEEEvNS4_8identityES13_S1D_vS1E_EENS_8epilogue10collective6detail29Sm90TmaWarpSpecializedAdapterINS1H_15DefaultEpilogueISJ_SK_SK_NS1G_6thread17LinearCombinationISJ_Li1EffLNS1L_9ScaleType4KindE0ELNS_15FloatRoundStyleE2ESJ_EENS1_15EpilogueDefaultEEEEEvvEEEEvNT_6ParamsE)
        /*0014*/ 	.word	0x00000000


	//----- nvinfo : EIATTR_MIN_STACK_SIZE
	.align		4
.L_17:
        /*0018*/ 	.byte	0x04, 0x12
        /*001a*/ 	.short	(.L_19 - .L_18)
	.align		4
.L_18:
        /*001c*/ 	.word	index@(_ZN7cutlass13device_kernelINS_4gemm6kernel13GemmUniversalIN4cute5tupleIJiiiiEEENS1_10collective13CollectiveMmaINS1_34MainloopSm90TmaGmmaWarpSpecializedILi18ENS5_IJNS4_1CILi1EEESB_SB_EEENS1_35KernelTmaWarpSpecializedCooperativeEEENS5_IJNSA_ILi256EEENSA_ILi128EEENSA_ILi16EEEEEENS_10bfloat16_tENS5_IJlSB_lEEESJ_SK_NS4_8TiledMMAINS4_8MMA_AtomIJNS4_4SM904GMMA28MMA_64x128x16_F32BF16BF16_SSILNSO_5MajorE0ELSQ_0ELNSO_7ScaleInE1ELSR_1EEEEEENS4_6LayoutINS5_IJNSA_ILi2EEESB_SB_EEENS5_IJSB_NSA_ILi0EEESX_EEEEENS5_IJNS4_10UnderscoreES10_S10_EEEEENS4_13SM90_TMA_LOADENS4_14ComposedLayoutINS4_7SwizzleILi1ELi4ELi3EEENS4_18smem_ptr_flag_bitsILi16EEENSU_INS5_IJNSA_ILi8EEESH_EEENS5_IJSH_SB_EEEEEEEvNS4_8identityES13_S1D_vS1E_EENS_8epilogue10collective6detail29Sm90TmaWarpSpecializedAdapterINS1H_15DefaultEpilogueISJ_SK_SK_NS1G_6thread17LinearCombinationISJ_Li1EffLNS1L_9ScaleType4KindE0ELNS_15FloatRoundStyleE2ESJ_EENS1_15EpilogueDefaultEEEEEvvEEEEvNT_6ParamsE)
        /*0020*/ 	.word	0x00000000
.L_19:


//--------------------- .nv.compat                --------------------------
	.section	.nv.compat,"",@"SHT_CUDA_COMPAT_INFO"
	.align	4
        /*0000*/ 	.byte	0x02, 0x09, 0x01, 0x00, 0x02, 0x02, 0x04, 0x00, 0x02, 0x05, 0x05, 0x00, 0x03, 0x07, 0x01, 0x01
        /*0010*/ 	.byte	0x02, 0x03, 0x01, 0x00, 0x02, 0x06, 0x01, 0x00, 0x04, 0x0b, 0x08, 0x00, 0x00, 0x00, 0x00, 0x00
        /*0020*/ 	.byte	0x00, 0x00, 0x00, 0x00


//--------------------- .nv.info._ZN7cutlass13device_kernelINS_4gemm6kernel13GemmUniversalIN4cute5tupleIJiiiiEEENS1_10collective13CollectiveMmaINS1_34MainloopSm90TmaGmmaWarpSpecializedILi18ENS5_IJNS4_1CILi1EEESB_SB_EEENS1_35KernelTmaWarpSpecializedCooperativeEEENS5_IJNSA_ILi256EEENSA_ILi128EEENSA_ILi16EEEEEENS_10bfloat16_tENS5_IJlSB_lEEESJ_SK_NS4_8TiledMMAINS4_8MMA_AtomIJNS4_4SM904GMMA28MMA_64x128x16_F32BF16BF16_SSILNSO_5MajorE0ELSQ_0ELNSO_7ScaleInE1ELSR_1EEEEEENS4_6LayoutINS5_IJNSA_ILi2EEESB_SB_EEENS5_IJSB_NSA_ILi0EEESX_EEEEENS5_IJNS4_10UnderscoreES10_S10_EEEEENS4_13SM90_TMA_LOADENS4_14ComposedLayoutINS4_7SwizzleILi1ELi4ELi3EEENS4_18smem_ptr_flag_bitsILi16EEENSU_INS5_IJNSA_ILi8EEESH_EEENS5_IJSH_SB_EEEEEEEvNS4_8identityES13_S1D_vS1E_EENS_8epilogue10collective6detail29Sm90TmaWarpSpecializedAdapterINS1H_15DefaultEpilogueISJ_SK_SK_NS1G_6thread17LinearCombinationISJ_Li1EffLNS1L_9ScaleType4KindE0ELNS_15FloatRoundStyleE2ESJ_EENS1_15EpilogueDefaultEEEEEvvEEEEvNT_6ParamsE --------------------------
	.section	.nv.info._ZN7cutlass13device_kernelINS_4gemm6kernel13GemmUniversalIN4cute5tupleIJiiiiEEENS1_10collective13CollectiveMmaINS1_34MainloopSm90TmaGmmaWarpSpecializedILi18ENS5_IJNS4_1CILi1EEESB_SB_EEENS1_35KernelTmaWarpSpecializedCooperativeEEENS5_IJNSA_ILi256EEENSA_ILi128EEENSA_ILi16EEEEEENS_10bfloat16_tENS5_IJlSB_lEEESJ_SK_NS4_8TiledMMAINS4_8MMA_AtomIJNS4_4SM904GMMA28MMA_64x128x16_F32BF16BF16_SSILNSO_5MajorE0ELSQ_0ELNSO_7ScaleInE1ELSR_1EEEEEENS4_6LayoutINS5_IJNSA_ILi2EEESB_SB_EEENS5_IJSB_NSA_ILi0EEESX_EEEEENS5_IJNS4_10UnderscoreES10_S10_EEEEENS4_13SM90_TMA_LOADENS4_14ComposedLayoutINS4_7SwizzleILi1ELi4ELi3EEENS4_18smem_ptr_flag_bitsILi16EEENSU_INS5_IJNSA_ILi8EEESH_EEENS5_IJSH_SB_EEEEEEEvNS4_8identityES13_S1D_vS1E_EENS_8epilogue10collective6detail29Sm90TmaWarpSpecializedAdapterINS1H_15DefaultEpilogueISJ_SK_SK_NS1G_6thread17LinearCombinationISJ_Li1EffLNS1L_9ScaleType4KindE0ELNS_15FloatRoundStyleE2ESJ_EENS1_15EpilogueDefaultEEEEEvvEEEEvNT_6ParamsE,"",@"SHT_CUDA_INFO"
	.sectionflags	@""
	.align	4


	//----- nvinfo : EIATTR_CUDA_API_VERSION
	.align		4
        /*0000*/ 	.byte	0x04, 0x37
        /*0002*/ 	.short	(.L_21 - .L_20)
.L_20:
        /*0004*/ 	.word	0x00000082


	//----- nvinfo : EIATTR_KPARAM_INFO
	.align		4
.L_21:
        /*0008*/ 	.byte	0x04, 0x17
        /*000a*/ 	.short	(.L_23 - .L_22)
.L_22:
        /*000c*/ 	.word	0x00000000
        /*0010*/ 	.short	0x0000
        /*0012*/ 	.short	0x0070
        /*0014*/ 	.byte	0x00, 0xf0, 0x01, 0x10


	//----- nvinfo : EIATTR_SPARSE_MMA_MASK
	.align		4
.L_23:
        /*0018*/ 	.byte	0x03, 0x50
        /*001a*/ 	.short	0x0000


	//----- nvinfo : EIATTR_MAXREG_COUNT
	.align		4
        /*001c*/ 	.byte	0x03, 0x1b
        /*001e*/ 	.short	0x00a8


	//----- nvinfo : EIATTR_NUM_BARRIERS
	.align		4
        /*0020*/ 	.byte	0x02, 0x4c
        /*0022*/ 	.byte	0x01
	.zero		1


	//----- nvinfo : EIATTR_EXTERNS
	.align		4
        /*0024*/ 	.byte	0x04, 0x0f
        /*0026*/ 	.short	(.L_25 - .L_24)


	//   ....[0]....
	.align		4
.L_24:
        /*0028*/ 	.word	index@(__assertfail)


	//----- nvinfo : EIATTR_MERCURY_ISA_VERSION
	.align		4
.L_25:
        /*002c*/ 	.byte	0x03, 0x5f
        /*002e*/ 	.short	0x0101


	//----- nvinfo : EIATTR_INT_WARP_WIDE_INSTR_OFFSETS
	.align		4
        /*0030*/ 	.byte	0x04, 0x31
        /*0032*/ 	.short	(.L_27 - .L_26)


	//   ....[0]....
.L_26:
        /*0034*/ 	.word	0x000005a0


	//   ....[1]....
        /*0038*/ 	.word	0x000005d0


	//   ....[2]....
        /*003c*/ 	.word	0x000006b0


	//----- nvinfo : EIATTR_COOP_GROUP_MASK_REGIDS
	.align		4
.L_27:
        /*0040*/ 	.byte	0x04, 0x29
        /*0042*/ 	.short	(.L_29 - .L_28)


	//   ....[0]....
.L_28:
        /*0044*/ 	.word	0xffffffff


	//   ....[1]....
        /*0048*/ 	.word	0xffffffff


	//   ....[2]....
        /*004c*/ 	.word	0xffffffff


	//   ....[3]....
        /*0050*/ 	.word	0xffffffff


	//   ....[4]....
        /*0054*/ 	.word	0xffffffff


	//----- nvinfo : EIATTR_COOP_GROUP_INSTR_OFFSETS
	.align		4
.L_29:
        /*0058*/ 	.byte	0x04, 0x28
        /*005a*/ 	.short	(.L_31 - .L_30)


	//   ....[0]....
.L_30:
        /*005c*/ 	.word	0x00000060


	//   ....[1]....
        /*0060*/ 	.word	0x00000070


	//   ....[2]....
        /*0064*/ 	.word	0x00000130


	//   ....[3]....
        /*0068*/ 	.word	0x000004b0


	//   ....[4]....
        /*006c*/ 	.word	0x00001160


	//----- nvinfo : EIATTR_REG_RECONFIG
	.align		4
.L_31:
        /*0070*/ 	.byte	0x01, 0x54
	.zero		2


	//----- nvinfo : EIATTR_SYSCALL_OFFSETS
	.align		4
        /*0074*/ 	.byte	0x04, 0x46
        /*0076*/ 	.short	(.L_33 - .L_32)


	//   ....[0]....
.L_32:
        /*0078*/ 	.word	0x00001320


	//----- nvinfo : EIATTR_MBARRIER_INSTR_OFFSETS
	.align		4
.L_33:
        /*007c*/ 	.byte	0x04, 0x39
        /*007e*/ 	.short	(.L_35 - .L_34)


	//   ....[0]....
.L_34:
        /*0080*/ 	.word	0x00000250
        /*0084*/ 	.word	0x000000ff
        /*0088*/ 	.word	0x00000000
        /*008c*/ 	.short	0x0100
        /*008e*/ 	.byte	0x08
	.zero		1


	//   ....[1]....
        /*0090*/ 	.word	0x00000260
        /*0094*/ 	.word	0x000000ff
        /*0098*/ 	.word	0x00000090
        /*009c*/ 	.short	0x0100
        /*009e*/ 	.byte	0x08
	.zero		1


	//   ....[2]....
        /*00a0*/ 	.word	0x00000270
        /*00a4*/ 	.word	0x000000ff
        /*00a8*/ 	.word	0x00000008
        /*00ac*/ 	.short	0x0100
        /*00ae*/ 	.byte	0x08
	.zero		1


	//   ....[3]....
        /*00b0*/ 	.word	0x00000280
        /*00b4*/ 	.word	0x000000ff
        /*00b8*/ 	.word	0x00000098
        /*00bc*/ 	.short	0x0100
        /*00be*/ 	.byte	0x08
	.zero		1


	//   ....[4]....
        /*00c0*/ 	.word	0x00000290
        /*00c4*/ 	.word	0x000000ff
        /*00c8*/ 	.word	0x00000010
        /*00cc*/ 	.short	0x0100
        /*00ce*/ 	.byte	0x08
	.zero		1


	//   ....[5]....
        /*00d0*/ 	.word	0x000002a0
        /*00d4*/ 	.word	0x000000ff
        /*00d8*/ 	.word	0x000000a0
        /*00dc*/ 	.short	0x0100
        /*00de*/ 	.byte	0x08
	.zero		1


	//   ....[6]....
        /*00e0*/ 	.word	0x000002b0
        /*00e4*/ 	.word	0x000000ff
        /*00e8*/ 	.word	0x00000018
        /*00ec*/ 	.short	0x0100
        /*00ee*/ 	.byte	0x08
	.zero		1


	//   ....[7]....
        /*00f0*/ 	.word	0x000002c0
        /*00f4*/ 	.word	0x000000ff
        /*00f8*/ 	.word	0x000000a8
        /*00fc*/ 	.short	0x0100
        /*00fe*/ 	.byte	0x08
	.zero		1


	//   ....[8]....
        /*0100*/ 	.word	0x000002d0
        /*0104*/ 	.word	0x000000ff
        /*0108*/ 	.word	0x00000020
        /*010c*/ 	.short	0x0100
        /*010e*/ 	.byte	0x08
	.zero		1


	//   ....[9]....
        /*0110*/ 	.word	0x000002e0
        /*0114*/ 	.word	0x000000ff
        /*0118*/ 	.word	0x000000b0
        /*011c*/ 	.short	0x0100
        /*011e*/ 	.byte	0x08
	.zero		1


	//   ....[10]....
        /*0120*/ 	.word	0x000002f0
        /*0124*/ 	.word	0x000000ff
        /*0128*/ 	.word	0x00000028
        /*012c*/ 	.short	0x0100
        /*012e*/ 	.byte	0x08
	.zero		1


	//   ....[11]....
        /*0130*/ 	.word	0x00000300
        /*0134*/ 	.word	0x000000ff
        /*0138*/ 	.word	0x000000b8
        /*013c*/ 	.short	0x0100
        /*013e*/ 	.byte	0x08
	.zero		1


	//   ....[12]....
        /*0140*/ 	.word	0x00000310
        /*0144*/ 	.word	0x000000ff
        /*0148*/ 	.word	0x00000030
        /*014c*/ 	.short	0x0100
        /*014e*/ 	.byte	0x08
	.zero		1


	//   ....[13]....
        /*0150*/ 	.word	0x00000320
        /*0154*/ 	.word	0x000000ff
        /*0158*/ 	.word	0x000000c0
        /*015c*/ 	.short	0x0100
        /*015e*/ 	.byte	0x08
	.zero		1


	//   ....[14]....
        /*0160*/ 	.word	0x00000330
        /*0164*/ 	.word	0x000000ff
        /*0168*/ 	.word	0x00000038
        /*016c*/ 	.short	0x0100
        /*016e*/ 	.byte	0x08
	.zero		1


	//   ....[15]....
        /*0170*/ 	.word	0x00000340
        /*0174*/ 	.word	0x000000ff
        /*0178*/ 	.word	0x000000c8
        /*017c*/ 	.short	0x0100
        /*017e*/ 	.byte	0x08
	.zero		1


	//   ....[16]....
        /*0180*/ 	.word	0x00000350
        /*0184*/ 	.word	0x000000ff
        /*0188*/ 	.word	0x00000040
        /*018c*/ 	.short	0x0100
        /*018e*/ 	.byte	0x08
	.zero		1


	//   ....[17]....
        /*0190*/ 	.word	0x00000360
        /*0194*/ 	.word	0x000000ff
        /*0198*/ 	.word	0x000000d0
        /*019c*/ 	.short	0x0100
        /*019e*/ 	.byte	0x08
	.zero		1


	//   ....[18]....
        /*01a0*/ 	.word	0x00000370
        /*01a4*/ 	.word	0x000000ff
        /*01a8*/ 	.word	0x00000048
        /*01ac*/ 	.short	0x0100
        /*01ae*/ 	.byte	0x08
	.zero		1


	//   ....[19]....
        /*01b0*/ 	.word	0x00000380
        /*01b4*/ 	.word	0x000000ff
        /*01b8*/ 	.word	0x000000d8
        /*01bc*/ 	.short	0x0100
        /*01be*/ 	.byte	0x08
	.zero		1


	//   ....[20]....
        /*01c0*/ 	.word	0x00000390
        /*01c4*/ 	.word	0x000000ff
        /*01c8*/ 	.word	0x00000050
        /*01cc*/ 	.short	0x0100
        /*01ce*/ 	.byte	0x08
	.zero		1


	//   ....[21]....
        /*01d0*/ 	.word	0x000003a0
        /*01d4*/ 	.word	0x000000ff
        /*01d8*/ 	.word	0x000000e0
        /*01dc*/ 	.short	0x0100
        /*01de*/ 	.byte	0x08
	.zero		1


	//   ....[22]....
        /*01e0*/ 	.word	0x000003b0
        /*01e4*/ 	.word	0x000000ff
        /*01e8*/ 	.word	0x00000058
        /*01ec*/ 	.short	0x0100
        /*01ee*/ 	.byte	0x08
	.zero		1


	//   ....[23]....
        /*01f0*/ 	.word	0x000003c0
        /*01f4*/ 	.word	0x000000ff
        /*01f8*/ 	.word	0x000000e8
        /*01fc*/ 	.short	0x0100
        /*01fe*/ 	.byte	0x08
	.zero		1


	//   ....[24]....
        /*0200*/ 	.word	0x000003d0
        /*0204*/ 	.word	0x000000ff
        /*0208*/ 	.word	0x00000060
        /*020c*/ 	.short	0x0100
        /*020e*/ 	.byte	0x08
	.zero		1


	//   ....[25]....
        /*0210*/ 	.word	0x000003e0
        /*0214*/ 	.word	0x000000ff
        /*0218*/ 	.word	0x000000f0
        /*021c*/ 	.short	0x0100
        /*021e*/ 	.byte	0x08
	.zero		1


	//   ....[26]....
        /*0220*/ 	.word	0x000003f0
        /*0224*/ 	.word	0x000000ff
        /*0228*/ 	.word	0x00000068
        /*022c*/ 	.short	0x0100
        /*022e*/ 	.byte	0x08
	.zero		1


	//   ....[27]....
        /*0230*/ 	.word	0x00000400
        /*0234*/ 	.word	0x000000ff
        /*0238*/ 	.word	0x000000f8
        /*023c*/ 	.short	0x0100
        /*023e*/ 	.byte	0x08
	.zero		1


	//   ....[28]....
        /*0240*/ 	.word	0x00000410
        /*0244*/ 	.word	0x000000ff
        /*0248*/ 	.word	0x00000070
        /*024c*/ 	.short	0x0100
        /*024e*/ 	.byte	0x08
	.zero		1


	//   ....[29]....
        /*0250*/ 	.word	0x00000420
        /*0254*/ 	.word	0x000000ff
        /*0258*/ 	.word	0x00000100
        /*025c*/ 	.short	0x0100
        /*025e*/ 	.byte	0x08
	.zero		1


	//   ....[30]....
        /*0260*/ 	.word	0x00000430
        /*0264*/ 	.word	0x000000ff
        /*0268*/ 	.word	0x00000078
        /*026c*/ 	.short	0x0100
        /*026e*/ 	.byte	0x08
	.zero		1


	//   ....[31]....
        /*0270*/ 	.word	0x00000440
        /*0274*/ 	.word	0x000000ff
        /*0278*/ 	.word	0x00000108
        /*027c*/ 	.short	0x0100
        /*027e*/ 	.byte	0x08
	.zero		1


	//   ....[32]....
        /*0280*/ 	.word	0x00000450
        /*0284*/ 	.word	0x000000ff
        /*0288*/ 	.word	0x00000080
        /*028c*/ 	.short	0x0100
        /*028e*/ 	.byte	0x08
	.zero		1


	//   ....[33]....
        /*0290*/ 	.word	0x00000460
        /*0294*/ 	.word	0x000000ff
        /*0298*/ 	.word	0x00000110
        /*029c*/ 	.short	0x0100
        /*029e*/ 	.byte	0x08
	.zero		1


	//   ....[34]....
        /*02a0*/ 	.word	0x00000470
        /*02a4*/ 	.word	0x000000ff
        /*02a8*/ 	.word	0x00000088
        /*02ac*/ 	.short	0x0100
        /*02ae*/ 	.byte	0x08
	.zero		1


	//   ....[35]....
        /*02b0*/ 	.word	0x00000480
        /*02b4*/ 	.word	0x000000ff
        /*02b8*/ 	.word	0x00000118
        /*02bc*/ 	.short	0x0100
        /*02be*/ 	.byte	0x08
	.zero		1


	//   ....[36]....
        /*02c0*/ 	.word	0x00000720
        /*02c4*/ 	.word	0x000000ff
        /*02c8*/ 	.word	0x00000130
        /*02cc*/ 	.short	0x0100
        /*02ce*/ 	.byte	0x06
	.zero		1


	//   ....[37]....
        /*02d0*/ 	.word	0x00000780
        /*02d4*/ 	.word	0x000000ff
        /*02d8*/ 	.word	0x00000138
        /*02dc*/ 	.short	0x0100
        /*02de*/ 	.byte	0x06
	.zero		1


	//   ....[38]....
        /*02e0*/ 	.word	0x000013a0
        /*02e4*/ 	.word	0x00000003
        /*02e8*/ 	.word	0x00000000
        /*02ec*/ 	.short	0x010a
        /*02ee*/ 	.byte	0x3f
	.zero		1


	//   ....[39]....
        /*02f0*/ 	.word	0x000013e0
        /*02f4*/ 	.word	0x00000003
        /*02f8*/ 	.word	0x00000000
        /*02fc*/ 	.short	0x010a
        /*02fe*/ 	.byte	0x3f
	.zero		1


	//   ....[40]....
        /*0300*/ 	.word	0x00001640
        /*0304*/ 	.word	0x000000ff
        /*0308*/ 	.word	0x00000000
        /*030c*/ 	.short	0x010a
        /*030e*/ 	.byte	0x04
	.zero		1


	//   ....[41]....
        /*0310*/ 	.word	0x00001680
        /*0314*/ 	.word	0x000000ff
        /*0318*/ 	.word	0x00000000
        /*031c*/ 	.short	0x010a
        /*031e*/ 	.byte	0x04
	.zero		1


	//   ....[42]....
        /*0320*/ 	.word	0x000017c0
        /*0324*/ 	.word	0x000000ff
        /*0328*/ 	.word	0x00000000
        /*032c*/ 	.short	0x0101
        /*032e*/ 	.byte	0x04
	.zero		1


	//   ....[43]....
        /*0330*/ 	.word	0x00001970
        /*0334*/ 	.word	0x00000000
        /*0338*/ 	.word	0x00000000
        /*033c*/ 	.short	0x0101
        /*033e*/ 	.byte	0x3f
	.zero		1


	//   ....[44]....
        /*0340*/ 	.word	0x0000b220
        /*0344*/ 	.word	0x0000000e
        /*0348*/ 	.word	0x00000090
        /*034c*/ 	.short	0x010a
        /*034e*/ 	.byte	0x3f
	.zero		1


	//   ....[45]....
        /*0350*/ 	.word	0x0000b5a0
        /*0354*/ 	.word	0x00000006
        /*0358*/ 	.word	0x00000138
        /*035c*/ 	.short	0x0101
        /*035e*/ 	.byte	0x3f
	.zero		1


	//   ....[46]....
        /*0360*/ 	.word	0x0000bcd0
        /*0364*/ 	.word	0x00000007
        /*0368*/ 	.word	0x00000000
        /*036c*/ 	.short	0x010a
        /*036e*/ 	.byte	0x3f
	.zero		1


	//   ....[47]....
        /*0370*/ 	.word	0x0000bd50
        /*0374*/ 	.word	0x00000009
        /*0378*/ 	.word	0x00000000
        /*037c*/ 	.short	0x010a
        /*037e*/ 	.byte	0x3f
	.zero		1


	//   ....[48]....
        /*0380*/ 	.word	0x0000bde0
        /*0384*/ 	.word	0x00000006
        /*0388*/ 	.word	0x00000000
        /*038c*/ 	.short	0x010a
        /*038e*/ 	.byte	0x3f
	.zero		1


	//   ....[49]....
        /*0390*/ 	.word	0x0000be70
        /*0394*/ 	.word	0x00000009
        /*0398*/ 	.word	0x00000000
        /*039c*/ 	.short	0x010a
        /*039e*/ 	.byte	0x3f
	.zero		1


	//   ....[50]....
        /*03a0*/ 	.word	0x0000bf00
        /*03a4*/ 	.word	0x00000006
        /*03a8*/ 	.word	0x00000000
        /*03ac*/ 	.short	0x010a
        /*03ae*/ 	.byte	0x3f
	.zero		1


	//   ....[51]....
        /*03b0*/ 	.word	0x0000bf90
        /*03b4*/ 	.word	0x00000009
        /*03b8*/ 	.word	0x00000000
        /*03bc*/ 	.short	0x010a
        /*03be*/ 	.byte	0x3f
	.zero		1


	//   ....[52]....
        /*03c0*/ 	.word	0x0000c020
        /*03c4*/ 	.word	0x00000006
        /*03c8*/ 	.word	0x00000000
        /*03cc*/ 	.short	0x010a
        /*03ce*/ 	.byte	0x3f
	.zero		1


	//   ....[53]....
        /*03d0*/ 	.word	0x0000c0b0
        /*03d4*/ 	.word	0x00000009
        /*03d8*/ 	.word	0x00000000
        /*03dc*/ 	.short	0x010a
        /*03de*/ 	.byte	0x3f
	.zero		1


	//   ....[54]....
        /*03e0*/ 	.word	0x0000c140
        /*03e4*/ 	.word	0x00000006
        /*03e8*/ 	.word	0x00000000
        /*03ec*/ 	.short	0x010a
        /*03ee*/ 	.byte	0x3f
	.zero		1


	//   ....[55]....
        /*03f0*/ 	.word	0x0000c1d0
        /*03f4*/ 	.word	0x00000009
        /*03f8*/ 	.word	0x00000000
        /*03fc*/ 	.short	0x010a
        /*03fe*/ 	.byte	0x3f
	.zero		1


	//   ....[56]....
        /*0400*/ 	.word	0x0000c260
        /*0404*/ 	.word	0x00000006
        /*0408*/ 	.word	0x00000000
        /*040c*/ 	.short	0x010a
        /*040e*/ 	.byte	0x3f
	.zero		1


	//   ....[57]....
        /*0410*/ 	.word	0x0000c2f0
        /*0414*/ 	.word	0x00000009
        /*0418*/ 	.word	0x00000000
        /*041c*/ 	.short	0x010a
        /*041e*/ 	.byte	0x3f
	.zero		1


	//   ....[58]....
        /*0420*/ 	.word	0x0000c380
        /*0424*/ 	.word	0x00000006
        /*0428*/ 	.word	0x00000000
        /*042c*/ 	.short	0x010a
        /*042e*/ 	.byte	0x3f
	.zero		1


	//   ....[59]....
        /*0430*/ 	.word	0x0000c410
        /*0434*/ 	.word	0x00000009
        /*0438*/ 	.word	0x00000000
        /*043c*/ 	.short	0x010a
        /*043e*/ 	.byte	0x3f
	.zero		1


	//   ....[60]....
        /*0440*/ 	.word	0x0000c4a0
        /*0444*/ 	.word	0x00000006
        /*0448*/ 	.word	0x00000000
        /*044c*/ 	.short	0x010a
        /*044e*/ 	.byte	0x3f
	.zero		1


	//   ....[61]....
        /*0450*/ 	.word	0x0000c530
        /*0454*/ 	.word	0x00000009
        /*0458*/ 	.word	0x00000000
        /*045c*/ 	.short	0x010a
        /*045e*/ 	.byte	0x3f
	.zero		1


	//   ....[62]....
        /*0460*/ 	.word	0x0000c5c0
        /*0464*/ 	.word	0x00000006
        /*0468*/ 	.word	0x00000000
        /*046c*/ 	.short	0x010a
        /*046e*/ 	.byte	0x3f
	.zero		1


	//   ....[63]....
        /*0470*/ 	.word	0x0000c650
        /*0474*/ 	.word	0x00000003
        /*0478*/ 	.word	0x00000000
        /*047c*/ 	.short	0x010a
        /*047e*/ 	.byte	0x3f
	.zero		1


	//   ....[64]....
        /*0480*/ 	.word	0x0000c6b0
        /*0484*/ 	.word	0x00000003
        /*0488*/ 	.word	0x00000000
        /*048c*/ 	.short	0x010a
        /*048e*/ 	.byte	0x3f
	.zero		1


	//   ....[65]....
        /*0490*/ 	.word	0x0000c710
        /*0494*/ 	.word	0x00000005
        /*0498*/ 	.word	0x00000000
        /*049c*/ 	.short	0x010a
        /*049e*/ 	.byte	0x3f
	.zero		1


	//   ....[66]....
        /*04a0*/ 	.word	0x0000c7e0
        /*04a4*/ 	.word	0x0000000e
        /*04a8*/ 	.word	0x00000090
        /*04ac*/ 	.short	0x010a
        /*04ae*/ 	.byte	0x3f
	.zero		1


	//   ....[67]....
        /*04b0*/ 	.word	0x0000c8b0
        /*04b4*/ 	.word	0x00000007
        /*04b8*/ 	.word	0x00000000
        /*04bc*/ 	.short	0x010a
        /*04be*/ 	.byte	0x3f
	.zero		1


	//   ....[68]....
        /*04c0*/ 	.word	0x0000c900
        /*04c4*/ 	.word	0x00000009
        /*04c8*/ 	.word	0x00000000
        /*04cc*/ 	.short	0x010a
        /*04ce*/ 	.byte	0x3f
	.zero		1


	//   ....[69]....
        /*04d0*/ 	.word	0x0000c950
        /*04d4*/ 	.word	0x00000006
        /*04d8*/ 	.word	0x00000000
        /*04dc*/ 	.short	0x010a
        /*04de*/ 	.byte	0x3f
	.zero		1


	//   ....[70]....
        /*04e0*/ 	.word	0x0000c9a0
        /*04e4*/ 	.word	0x00000009
        /*04e8*/ 	.word	0x00000000
        /*04ec*/ 	.short	0x010a
        /*04ee*/ 	.byte	0x3f
	.zero		1


	//   ....[71]....
        /*04f0*/ 	.word	0x0000c9f0
        /*04f4*/ 	.word	0x00000006
        /*04f8*/ 	.word	0x00000000
        /*04fc*/ 	.short	0x010a
        /*04fe*/ 	.byte	0x3f
	.zero		1


	//   ....[72]....
        /*0500*/ 	.word	0x0000ca40
        /*0504*/ 	.word	0x00000009
        /*0508*/ 	.word	0x00000000
        /*050c*/ 	.short	0x010a
        /*050e*/ 	.byte	0x3f
	.zero		1


	//   ....[73]....
        /*0510*/ 	.word	0x0000ca90
        /*0514*/ 	.word	0x00000006
        /*0518*/ 	.word	0x00000000
        /*051c*/ 	.short	0x010a
        /*051e*/ 	.byte	0x3f
	.zero		1


	//   ....[74]....
        /*0520*/ 	.word	0x0000cae0
        /*0524*/ 	.word	0x00000009
        /*0528*/ 	.word	0x00000000
        /*052c*/ 	.short	0x010a
        /*052e*/ 	.byte	0x3f
	.zero		1


	//   ....[75]....
        /*0530*/ 	.word	0x0000cb30
        /*0534*/ 	.word	0x00000006
        /*0538*/ 	.word	0x00000000
        /*053c*/ 	.short	0x010a
        /*053e*/ 	.byte	0x3f
	.zero		1


	//   ....[76]....
        /*0540*/ 	.word	0x0000cb80
        /*0544*/ 	.word	0x00000009
        /*0548*/ 	.word	0x00000000
        /*054c*/ 	.short	0x010a
        /*054e*/ 	.byte	0x3f
	.zero		1


	//   ....[77]....
        /*0550*/ 	.word	0x0000cbd0
        /*0554*/ 	.word	0x00000006
        /*0558*/ 	.word	0x00000000
        /*055c*/ 	.short	0x010a
        /*055e*/ 	.byte	0x3f
	.zero		1


	//   ....[78]....
        /*0560*/ 	.word	0x0000cc20
        /*0564*/ 	.word	0x00000009
        /*0568*/ 	.word	0x00000000
        /*056c*/ 	.short	0x010a
        /*056e*/ 	.byte	0x3f
	.zero		1


	//   ....[79]....
        /*0570*/ 	.word	0x0000cc70
        /*0574*/ 	.word	0x00000006
        /*0578*/ 	.word	0x00000000
        /*057c*/ 	.short	0x010a
        /*057e*/ 	.byte	0x3f
	.zero		1


	//   ....[80]....
        /*0580*/ 	.word	0x0000ccc0
        /*0584*/ 	.word	0x00000009
        /*0588*/ 	.word	0x00000000
        /*058c*/ 	.short	0x010a
        /*058e*/ 	.byte	0x3f
	.zero		1


	//   ....[81]....
        /*0590*/ 	.word	0x0000cd10
        /*0594*/ 	.word	0x00000006
        /*0598*/ 	.word	0x00000000
        /*059c*/ 	.short	0x010a
        /*059e*/ 	.byte	0x3f
	.zero		1


	//   ....[82]....
        /*05a0*/ 	.word	0x0000cd60
        /*05a4*/ 	.word	0x00000009
        /*05a8*/ 	.word	0x00000000
        /*05ac*/ 	.short	0x010a
        /*05ae*/ 	.byte	0x3f
	.zero		1


	//   ....[83]....
        /*05b0*/ 	.word	0x0000cdb0
        /*05b4*/ 	.word	0x00000006
        /*05b8*/ 	.word	0x00000000
        /*05bc*/ 	.short	0x010a
        /*05be*/ 	.byte	0x3f
	.zero		1


	//----- nvinfo : EIATTR_NUM_MBARRIERS
	.align		4
.L_35:
        /*05c0*/ 	.byte	0x03, 0x38
        /*05c2*/ 	.short	0x0026


	//----- nvinfo : EIATTR_EXIT_INSTR_OFFSETS
	.align		4
        /*05c4*/ 	.byte	0x04, 0x1c
        /*05c6*/ 	.short	(.L_37 - .L_36)


	//   ....[0]....
.L_36:
        /*05c8*/ 	.word	0x000007d0


	//   ....[1]....
        /*05cc*/ 	.word	0x00001090


	//   ....[2]....
        /*05d0*/ 	.word	0x0000a890


	//   ....[3]....
        /*05d4*/ 	.word	0x0000aec0


	//   ....[4]....
        /*05d8*/ 	.word	0x0000c6a0


	//----- nvinfo : EIATTR_MAX_THREADS
	.align		4
.L_37:
        /*05dc*/ 	.byte	0x04, 0x05
        /*05de*/ 	.short	(.L_39 - .L_38)
.L_38:
        /*05e0*/ 	.word	0x00000180
        /*05e4*/ 	.word	0x00000001
        /*05e8*/ 	.word	0x00000001


	//----- nvinfo : EIATTR_CRS_STACK_SIZE
	.align		4
.L_39:
        /*05ec*/ 	.byte	0x04, 0x1e
        /*05ee*/ 	.short	(.L_41 - .L_40)
.L_40:
        /*05f0*/ 	.word	0x00000000


	//----- nvinfo : EIATTR_CBANK_PARAM_SIZE
	.align		4
.L_41:
        /*05f4*/ 	.byte	0x03, 0x19
        /*05f6*/ 	.short	0x0470


	//----- nvinfo : EIATTR_PARAM_CBANK
	.align		4
        /*05f8*/ 	.byte	0x04, 0x0a
        /*05fa*/ 	.short	(.L_43 - .L_42)
	.align		4
.L_42:
        /*05fc*/ 	.word	index@(.nv.constant0._ZN7cutlass13device_kernelINS_4gemm6kernel13GemmUniversalIN4cute5tupleIJiiiiEEENS1_10collective13CollectiveMmaINS1_34MainloopSm90TmaGmmaWarpSpecializedILi18ENS5_IJNS4_1CILi1EEESB_SB_EEENS1_35KernelTmaWarpSpecializedCooperativeEEENS5_IJNSA_ILi256EEENSA_ILi128EEENSA_ILi16EEEEEENS_10bfloat16_tENS5_IJlSB_lEEESJ_SK_NS4_8TiledMMAINS4_8MMA_AtomIJNS4_4SM904GMMA28MMA_64x128x16_F32BF16BF16_SSILNSO_5MajorE0ELSQ_0ELNSO_7ScaleInE1ELSR_1EEEEEENS4_6LayoutINS5_IJNSA_ILi2EEESB_SB_EEENS5_IJSB_NSA_ILi0EEESX_EEEEENS5_IJNS4_10UnderscoreES10_S10_EEEEENS4_13SM90_TMA_LOADENS4_14ComposedLayoutINS4_7SwizzleILi1ELi4ELi3EEENS4_18smem_ptr_flag_bitsILi16EEENSU_INS5_IJNSA_ILi8EEESH_EEENS5_IJSH_SB_EEEEEEEvNS4_8identityES13_S1D_vS1E_EENS_8epilogue10collective6detail29Sm90TmaWarpSpecializedAdapterINS1H_15DefaultEpilogueISJ_SK_SK_NS1G_6thread17LinearCombinationISJ_Li1EffLNS1L_9ScaleType4KindE0ELNS_15FloatRoundStyleE2ESJ_EENS1_15EpilogueDefaultEEEEEvvEEEEvNT_6ParamsE)
        /*0600*/ 	.short	0x0210
        /*0602*/ 	.short	0x0470


	//----- nvinfo : EIATTR_SW_WAR
	.align		4
.L_43:
        /*0604*/ 	.byte	0x04, 0x36
        /*0606*/ 	.short	(.L_45 - .L_44)
.L_44:
        /*0608*/ 	.word	0x00000008
.L_45:


//--------------------- .nv.callgraph             --------------------------
	.section	.nv.callgraph,"",@"SHT_CUDA_CALLGRAPH"
	.align	4
	.sectionentsize	8
	.align		4
        /*0000*/ 	.word	0x00000000
	.align		4
        /*0004*/ 	.word	0xffffffff
	.align		4
        /*0008*/ 	.word	index@(_ZN7cutlass13device_kernelINS_4gemm6kernel13GemmUniversalIN4cute5tupleIJiiiiEEENS1_10collective13CollectiveMmaINS1_34MainloopSm90TmaGmmaWarpSpecializedILi18ENS5_IJNS4_1CILi1EEESB_SB_EEENS1_35KernelTmaWarpSpecializedCooperativeEEENS5_IJNSA_ILi256EEENSA_ILi128EEENSA_ILi16EEEEEENS_10bfloat16_tENS5_IJlSB_lEEESJ_SK_NS4_8TiledMMAINS4_8MMA_AtomIJNS4_4SM904GMMA28MMA_64x128x16_F32BF16BF16_SSILNSO_5MajorE0ELSQ_0ELNSO_7ScaleInE1ELSR_1EEEEEENS4_6LayoutINS5_IJNSA_ILi2EEESB_SB_EEENS5_IJSB_NSA_ILi0EEESX_EEEEENS5_IJNS4_10UnderscoreES10_S10_EEEEENS4_13SM90_TMA_LOADENS4_14ComposedLayoutINS4_7SwizzleILi1ELi4ELi3EEENS4_18smem_ptr_flag_bitsILi16EEENSU_INS5_IJNSA_ILi8EEESH_EEENS5_IJSH_SB_EEEEEEEvNS4_8identityES13_S1D_vS1E_EENS_8epilogue10collective6detail29Sm90TmaWarpSpecializedAdapterINS1H_15DefaultEpilogueISJ_SK_SK_NS1G_6thread17LinearCombinationISJ_Li1EffLNS1L_9ScaleType4KindE0ELNS_15FloatRoundStyleE2ESJ_EENS1_15EpilogueDefaultEEEEEvvEEEEvNT_6ParamsE)
	.align		4
        /*000c*/ 	.word	index@(__assertfail)
	.align		4
        /*0010*/ 	.word	0x00000000
	.align		4
        /*0014*/ 	.word	0xfffffffe
	.align		4
        /*0018*/ 	.word	0x00000000
	.align		4
        /*001c*/ 	.word	0xfffffffd
	.align		4
        /*0020*/ 	.word	0x00000000
	.align		4
        /*0024*/ 	.word	0xfffffffc


//--------------------- .nv.constant4             --------------------------
	.section	.nv.constant4,"a",@progbits
	.align	8
	.align		8
.nv.constant4:
        /*0000*/ 	.dword	__assertfail
	.align		8
        /*0008*/ 	.dword	__unnamed_1
	.align		8
        /*0010*/ 	.dword	_ZN40_INTERNAL_7e5a4cf9_4_k_cu_18244afb_132254cuda3std3__45__cpo5beginE
	.align		8
        /*0018*/ 	.dword	_ZN40_INTERNAL_7e5a4cf9_4_k_cu_18244afb_132254cuda3std3__45__cpo3endE
	.align		8
        /*0020*/ 	.dword	_ZN40_INTERNAL_7e5a4cf9_4_k_cu_18244afb_132254cuda3std3__45__cpo6cbeginE
	.align		8
        /*0028*/ 	.dword	_ZN40_INTERNAL_7e5a4cf9_4_k_cu_18244afb_132254cuda3std3__45__cpo4cendE
	.align		8
        /*0030*/ 	.dword	_ZN40_INTERNAL_7e5a4cf9_4_k_cu_18244afb_132254cuda3std3__442_GLOBAL__N__7e5a4cf9_4_k_cu_18244afb_132256ignoreE
	.align		8
        /*0038*/ 	.dword	_ZN40_INTERNAL_7e5a4cf9_4_k_cu_18244afb_132254cuda3std3__419piecewise_constructE
	.align		8
        /*0040*/ 	.dword	_ZN40_INTERNAL_7e5a4cf9_4_k_cu_18244afb_132254cuda3std3__48in_placeE
	.align		8
        /*0048*/ 	.dword	_ZN40_INTERNAL_7e5a4cf9_4_k_cu_18244afb_132254cuda3std6ranges3__45__cpo4swapE
	.align		8
        /*0050*/ 	.dword	_ZN40_INTERNAL_7e5a4cf9_4_k_cu_18244afb_132254cuda3std6ranges3__45__cpo9iter_moveE
	.align		8
        /*0058*/ 	.dword	_ZN40_INTERNAL_7e5a4cf9_4_k_cu_18244afb_132254cute7productE
	.align		8
        /*0060*/ 	.dword	_ZN40_INTERNAL_7e5a4cf9_4_k_cu_18244afb_132254cute1_E
	.align		8
        /*0068*/ 	.dword	$str$22
	.align		8
        /*0070*/ 	.dword	$str$23


//--------------------- .text._ZN7cutlass13device_kernelINS_4gemm6kernel13GemmUniversalIN4cute5tupleIJiiiiEEENS1_10collective13CollectiveMmaINS1_34MainloopSm90TmaGmmaWarpSpecializedILi18ENS5_IJNS4_1CILi1EEESB_SB_EEENS1_35KernelTmaWarpSpecializedCooperativeEEENS5_IJNSA_ILi256EEENSA_ILi128EEENSA_ILi16EEEEEENS_10bfloat16_tENS5_IJlSB_lEEESJ_SK_NS4_8TiledMMAINS4_8MMA_AtomIJNS4_4SM904GMMA28MMA_64x128x16_F32BF16BF16_SSILNSO_5MajorE0ELSQ_0ELNSO_7ScaleInE1ELSR_1EEEEEENS4_6LayoutINS5_IJNSA_ILi2EEESB_SB_EEENS5_IJSB_NSA_ILi0EEESX_EEEEENS5_IJNS4_10UnderscoreES10_S10_EEEEENS4_13SM90_TMA_LOADENS4_14ComposedLayoutINS4_7SwizzleILi1ELi4ELi3EEENS4_18smem_ptr_flag_bitsILi16EEENSU_INS5_IJNSA_ILi8EEESH_EEENS5_IJSH_SB_EEEEEEEvNS4_8identityES13_S1D_vS1E_EENS_8epilogue10collective6detail29Sm90TmaWarpSpecializedAdapterINS1H_15DefaultEpilogueISJ_SK_SK_NS1G_6thread17LinearCombinationISJ_Li1EffLNS1L_9ScaleType4KindE0ELNS_15FloatRoundStyleE2ESJ_EENS1_15EpilogueDefaultEEEEEvvEEEEvNT_6ParamsE --------------------------
	.section	.text._ZN7cutlass13device_kernelINS_4gemm6kernel13GemmUniversalIN4cute5tupleIJiiiiEEENS1_10collective13CollectiveMmaINS1_34MainloopSm90TmaGmmaWarpSpecializedILi18ENS5_IJNS4_1CILi1EEESB_SB_EEENS1_35KernelTmaWarpSpecializedCooperativeEEENS5_IJNSA_ILi256EEENSA_ILi128EEENSA_ILi16EEEEEENS_10bfloat16_tENS5_IJlSB_lEEESJ_SK_NS4_8TiledMMAINS4_8MMA_AtomIJNS4_4SM904GMMA28MMA_64x128x16_F32BF16BF16_SSILNSO_5MajorE0ELSQ_0ELNSO_7ScaleInE1ELSR_1EEEEEENS4_6LayoutINS5_IJNSA_ILi2EEESB_SB_EEENS5_IJSB_NSA_ILi0EEESX_EEEEENS5_IJNS4_10UnderscoreES10_S10_EEEEENS4_13SM90_TMA_LOADENS4_14ComposedLayoutINS4_7SwizzleILi1ELi4ELi3EEENS4_18smem_ptr_flag_bitsILi16EEENSU_INS5_IJNSA_ILi8EEESH_EEENS5_IJSH_SB_EEEEEEEvNS4_8identityES13_S1D_vS1E_EENS_8epilogue10collective6detail29Sm90TmaWarpSpecializedAdapterINS1H_15DefaultEpilogueISJ_SK_SK_NS1G_6thread17LinearCombinationISJ_Li1EffLNS1L_9ScaleType4KindE0ELNS_15FloatRoundStyleE2ESJ_EENS1_15EpilogueDefaultEEEEEvvEEEEvNT_6ParamsE,"ax",@progbits
	.align	128
.text._ZN7cutlass13device_kernelINS_4gemm6kernel13GemmUniversalIN4cute5tupleIJiiiiEEENS1_10collective13CollectiveMmaINS1_34MainloopSm90TmaGmmaWarpSpecializedILi18ENS5_IJNS4_1CILi1EEESB_SB_EEENS1_35KernelTmaWarpSpecializedCooperativeEEENS5_IJNSA_ILi256EEENSA_ILi128EEENSA_ILi16EEEEEENS_10bfloat16_tENS5_IJlSB_lEEESJ_SK_NS4_8TiledMMAINS4_8MMA_AtomIJNS4_4SM904GMMA28MMA_64x128x16_F32BF16BF16_SSILNSO_5MajorE0ELSQ_0ELNSO_7ScaleInE1ELSR_1EEEEEENS4_6LayoutINS5_IJNSA_ILi2EEESB_SB_EEENS5_IJSB_NSA_ILi0EEESX_EEEEENS5_IJNS4_10UnderscoreES10_S10_EEEEENS4_13SM90_TMA_LOADENS4_14ComposedLayoutINS4_7SwizzleILi1ELi4ELi3EEENS4_18smem_ptr_flag_bitsILi16EEENSU_INS5_IJNSA_ILi8EEESH_EEENS5_IJSH_SB_EEEEEEEvNS4_8identityES13_S1D_vS1E_EENS_8epilogue10collective6detail29Sm90TmaWarpSpecializedAdapterINS1H_15DefaultEpilogueISJ_SK_SK_NS1G_6thread17LinearCombinationISJ_Li1EffLNS1L_9ScaleType4KindE0ELNS_15FloatRoundStyleE2ESJ_EENS1_15EpilogueDefaultEEEEEvvEEEEvNT_6ParamsE:
        .type           _ZN7cutlass13device_kernelINS_4gemm6kernel13GemmUniversalIN4cute5tupleIJiiiiEEENS1_10collective13CollectiveMmaINS1_34MainloopSm90TmaGmmaWarpSpecializedILi18ENS5_IJNS4_1CILi1EEESB_SB_EEENS1_35KernelTmaWarpSpecializedCooperativeEEENS5_IJNSA_ILi256EEENSA_ILi128EEENSA_ILi16EEEEEENS_10bfloat16_tENS5_IJlSB_lEEESJ_SK_NS4_8TiledMMAINS4_8MMA_AtomIJNS4_4SM904GMMA28MMA_64x128x16_F32BF16BF16_SSILNSO_5MajorE0ELSQ_0ELNSO_7ScaleInE1ELSR_1EEEEEENS4_6LayoutINS5_IJNSA_ILi2EEESB_SB_EEENS5_IJSB_NSA_ILi0EEESX_EEEEENS5_IJNS4_10UnderscoreES10_S10_EEEEENS4_13SM90_TMA_LOADENS4_14ComposedLayoutINS4_7SwizzleILi1ELi4ELi3EEENS4_18smem_ptr_flag_bitsILi16EEENSU_INS5_IJNSA_ILi8EEESH_EEENS5_IJSH_SB_EEEEEEEvNS4_8identityES13_S1D_vS1E_EENS_8epilogue10collective6detail29Sm90TmaWarpSpecializedAdapterINS1H_15DefaultEpilogueISJ_SK_SK_NS1G_6thread17LinearCombinationISJ_Li1EffLNS1L_9ScaleType4KindE0ELNS_15FloatRoundStyleE2ESJ_EENS1_15EpilogueDefaultEEEEEvvEEEEvNT_6ParamsE,@function
        .size           _ZN7cutlass13device_kernelINS_4gemm6kernel13GemmUniversalIN4cute5tupleIJiiiiEEENS1_10collective13CollectiveMmaINS1_34MainloopSm90TmaGmmaWarpSpecializedILi18ENS5_IJNS4_1CILi1EEESB_SB_EEENS1_35KernelTmaWarpSpecializedCooperativeEEENS5_IJNSA_ILi256EEENSA_ILi128EEENSA_ILi16EEEEEENS_10bfloat16_tENS5_IJlSB_lEEESJ_SK_NS4_8TiledMMAINS4_8MMA_AtomIJNS4_4SM904GMMA28MMA_64x128x16_F32BF16BF16_SSILNSO_5MajorE0ELSQ_0ELNSO_7ScaleInE1ELSR_1EEEEEENS4_6LayoutINS5_IJNSA_ILi2EEESB_SB_EEENS5_IJSB_NSA_ILi0EEESX_EEEEENS5_IJNS4_10UnderscoreES10_S10_EEEEENS4_13SM90_TMA_LOADENS4_14ComposedLayoutINS4_7SwizzleILi1ELi4ELi3EEENS4_18smem_ptr_flag_bitsILi16EEENSU_INS5_IJNSA_ILi8EEESH_EEENS5_IJSH_SB_EEEEEEEvNS4_8identityES13_S1D_vS1E_EENS_8epilogue10collective6detail29Sm90TmaWarpSpecializedAdapterINS1H_15DefaultEpilogueISJ_SK_SK_NS1G_6thread17LinearCombinationISJ_Li1EffLNS1L_9ScaleType4KindE0ELNS_15FloatRoundStyleE2ESJ_EENS1_15EpilogueDefaultEEEEEvvEEEEvNT_6ParamsE,(.L_x_349 - _ZN7cutlass13device_kernelINS_4gemm6kernel13GemmUniversalIN4cute5tupleIJiiiiEEENS1_10collective13CollectiveMmaINS1_34MainloopSm90TmaGmmaWarpSpecializedILi18ENS5_IJNS4_1CILi1EEESB_SB_EEENS1_35KernelTmaWarpSpecializedCooperativeEEENS5_IJNSA_ILi256EEENSA_ILi128EEENSA_ILi16EEEEEENS_10bfloat16_tENS5_IJlSB_lEEESJ_SK_NS4_8TiledMMAINS4_8MMA_AtomIJNS4_4SM904GMMA28MMA_64x128x16_F32BF16BF16_SSILNSO_5MajorE0ELSQ_0ELNSO_7ScaleInE1ELSR_1EEEEEENS4_6LayoutINS5_IJNSA_ILi2EEESB_SB_EEENS5_IJSB_NSA_ILi0EEESX_EEEEENS5_IJNS4_10UnderscoreES10_S10_EEEEENS4_13SM90_TMA_LOADENS4_14ComposedLayoutINS4_7SwizzleILi1ELi4ELi3EEENS4_18smem_ptr_flag_bitsILi16EEENSU_INS5_IJNSA_ILi8EEESH_EEENS5_IJSH_SB_EEEEEEEvNS4_8identityES13_S1D_vS1E_EENS_8epilogue10collective6detail29Sm90TmaWarpSpecializedAdapterINS1H_15DefaultEpilogueISJ_SK_SK_NS1G_6thread17LinearCombinationISJ_Li1EffLNS1L_9ScaleType4KindE0ELNS_15FloatRoundStyleE2ESJ_EENS1_15EpilogueDefaultEEEEEvvEEEEvNT_6ParamsE)
        .other          _ZN7cutlass13device_kernelINS_4gemm6kernel13GemmUniversalIN4cute5tupleIJiiiiEEENS1_10collective13CollectiveMmaINS1_34MainloopSm90TmaGmmaWarpSpecializedILi18ENS5_IJNS4_1CILi1EEESB_SB_EEENS1_35KernelTmaWarpSpecializedCooperativeEEENS5_IJNSA_ILi256EEENSA_ILi128EEENSA_ILi16EEEEEENS_10bfloat16_tENS5_IJlSB_lEEESJ_SK_NS4_8TiledMMAINS4_8MMA_AtomIJNS4_4SM904GMMA28MMA_64x128x16_F32BF16BF16_SSILNSO_5MajorE0ELSQ_0ELNSO_7ScaleInE1ELSR_1EEEEEENS4_6LayoutINS5_IJNSA_ILi2EEESB_SB_EEENS5_IJSB_NSA_ILi0EEESX_EEEEENS5_IJNS4_10UnderscoreES10_S10_EEEEENS4_13SM90_TMA_LOADENS4_14ComposedLayoutINS4_7SwizzleILi1ELi4ELi3EEENS4_18smem_ptr_flag_bitsILi16EEENSU_INS5_IJNSA_ILi8EEESH_EEENS5_IJSH_SB_EEEEEEEvNS4_8identityES13_S1D_vS1E_EENS_8epilogue10collective6detail29Sm90TmaWarpSpecializedAdapterINS1H_15DefaultEpilogueISJ_SK_SK_NS1G_6thread17LinearCombinationISJ_Li1EffLNS1L_9ScaleType4KindE0ELNS_15FloatRoundStyleE2ESJ_EENS1_15EpilogueDefaultEEEEEvvEEEEvNT_6ParamsE,@"STO_CUDA_ENTRY STV_DEFAULT"
_ZN7cutlass13device_kernelINS_4gemm6kernel13GemmUniversalIN4cute5tupleIJiiiiEEENS1_10collective13CollectiveMmaINS1_34MainloopSm90TmaGmmaWarpSpecializedILi18ENS5_IJNS4_1CILi1EEESB_SB_EEENS1_35KernelTmaWarpSpecializedCooperativeEEENS5_IJNSA_ILi256EEENSA_ILi128EEENSA_ILi16EEEEEENS_10bfloat16_tENS5_IJlSB_lEEESJ_SK_NS4_8TiledMMAINS4_8MMA_AtomIJNS4_4SM904GMMA28MMA_64x128x16_F32BF16BF16_SSILNSO_5MajorE0ELSQ_0ELNSO_7ScaleInE1ELSR_1EEEEEENS4_6LayoutINS5_IJNSA_ILi2EEESB_SB_EEENS5_IJSB_NSA_ILi0EEESX_EEEEENS5_IJNS4_10UnderscoreES10_S10_EEEEENS4_13SM90_TMA_LOADENS4_14ComposedLayoutINS4_7SwizzleILi1ELi4ELi3EEENS4_18smem_ptr_flag_bitsILi16EEENSU_INS5_IJNSA_ILi8EEESH_EEENS5_IJSH_SB_EEEEEEEvNS4_8identityES13_S1D_vS1E_EENS_8epilogue10collective6detail29Sm90TmaWarpSpecializedAdapterINS1H_15DefaultEpilogueISJ_SK_SK_NS1G_6thread17LinearCombinationISJ_Li1EffLNS1L_9ScaleType4KindE0ELNS_15FloatRoundStyleE2ESJ_EENS1_15EpilogueDefaultEEEEEvvEEEEvNT_6ParamsE:
[----:B------:R-:W0:Y:S01]  /*0000*/  LDC R1, c[0x0][0x28] ;  /* 0x00000a00ff017b82 */ /* 0x000e220000000800 */
[----:B------:R-:W1:Y:S01]  /*0010*/  S2R R18, SR_TID.X ;  /* 0x0000000000127919 */ /* 0x000e620000002100 */
[----:B------:R-:W-:Y:S01]  /*0020*/  ELECT P0, URZ, PT ;  /* 0x00000000003f782f */ /* 0x000fe20003800000 */
[----:B------:R-:W-:Y:S01]  /*0030*/  BSSY B0, `(.L_x_0) ;  /* 0x000000f000007945 */ /* 0x000fe20003800000 */
[--C-:B-1----:R-:W-:Y:S02]  /*0040*/  SHF.R.U32.HI R0, RZ, 0x5, R18.reuse ;  /* 0x00000005ff007819 */ /* 0x102fe40000011612 */
[----:B------:R-:W-:-:S03]  /*0050*/  SHF.R.U32.HI R22, RZ, 0x7, R18 ;  /* 0x00000007ff167819 */ /* 0x000fc60000011612 */
[----:B------:R-:W1:Y:S04]  /*0060*/  SHFL.IDX PT, R5, R0, RZ, 0x1f ;  /* 0x00001fff00057589 */ /* 0x000e6800000e0000 */
[----:B------:R2:W3:Y:S01]  /*0070*/  SHFL.IDX PT, R8, R22, RZ, 0x1f ;  /* 0x00001fff16087589 */ /* 0x0004e200000e0000 */
[----:B-1----:R-:W-:-:S13]  /*0080*/  ISETP.NE.OR P0, PT, R5, RZ, !P0 ;  /* 0x000000ff0500720c */ /* 0x002fda0004705670 */
[----:B0-23--:R-:W-:Y:S05]  /*0090*/  @P0 BRA `(.L_x_1) ;  /* 0x0000000000200947 */ /* 0x00dfea0003800000 */
[----:B------:R-:W-:Y:S02]  /*00a0*/  ULDC.64 UR4, c[0x0][0x198] ;  /* 0x0000660000047ab9 */ /* 0x000fe40000000a00 */
[----:B------:R-:W-:Y:S02]  /*00b0*/  UIADD3 UR6, UP0, UR4, 0xf0, URZ ;  /* 0x000000f004067890 */ /* 0x000fe4000ff1e03f */
[----:B------:R-:W-:Y:S02]  /*00c0*/  UIADD3 UR4, UP1, UR4, 0x1f0, URZ ;  /* 0x000001f004047890 */ /* 0x000fe4000ff3e03f */
[----:B------:R-:W-:Y:S02]  /*00d0*/  UIADD3.X UR7, URZ, UR5, URZ, UP0, !UPT ;  /* 0x000000053f077290 */ /* 0x000fe400087fe43f */
[----:B------:R-:W-:-:S07]  /*00e0*/  UIADD3.X UR5, URZ, UR5, URZ, UP1, !UPT ;  /* 0x000000053f057290 */ /* 0x000fce0008ffe43f */
[----:B------:R0:W-:Y:S02]  /*00f0*/  UTMACCTL.PF [UR6] ;  /* 0x00000000060079b9 */ /* 0x0001e40008040000 */
[----:B------:R0:W-:Y:S02]  /*0100*/  UTMACCTL.PF [UR4] ;  /* 0x00000000040079b9 */ /* 0x0001e40008040000 */
[----:B0-----:R-:W-:Y:S01]  /*0110*/  NOP ;  /* 0x0000000000007918 */ /* 0x001fe20000000000 */
.L_x_1:
[----:B------:R-:W-:Y:S05]  /*0120*/  BSYNC B0 ;  /* 0x0000000000007941 */ /* 0x000fea0003800000 */
.L_x_0:
[----:B------:R-:W0:Y:S02]  /*0130*/  SHFL.IDX PT, R2, R0, RZ, 0x1f ;  /* 0x00001fff00027589 */ /* 0x000e2400000e0000 */
[----:B0-----:R-:W-:-:S13]  /*0140*/  ISETP.NE.AND P0, PT, R2, RZ, PT ;  /* 0x000000ff0200720c */ /* 0x001fda0003f05270 */
[----:B------:R-:W-:Y:S05]  /*0150*/  @P0 BRA `(.L_x_2) ;  /* 0x0000000000d40947 */ /* 0x000fea0003800000 */
[----:B------:R-:W-:Y:S01]  /*0160*/  ELECT P0, URZ, PT ;  /* 0x00000000003f782f */ /* 0x000fe20003800000 */
[----:B------:R-:W-:-:S12]  /*0170*/  BSSY B0, `(.L_x_2) ;  /* 0x0000033000007945 */ /* 0x000fd80003800000 */
[----:B------:R-:W-:Y:S05]  /*0180*/  @!P0 BRA `(.L_x_3) ;  /* 0x0000000000c48947 */ /* 0x000fea0003800000 */
[----:B------:R-:W0:Y:S01]  /*0190*/  S2UR UR8, SR_CgaCtaId ;  /* 0x00000000000879c3 */ /* 0x000e220000008800 */
[----:B------:R-:W-:Y:S01]  /*01a0*/  UMOV UR4, 0x400 ;  /* 0x0000040000047882 */ /* 0x000fe20000000000 */
[----:B------:R-:W-:Y:S01]  /*01b0*/  UMOV UR5, 0x1 ;  /* 0x0000000100057882 */ /* 0x000fe20000000000 */
[----:B------:R-:W-:Y:S02]  /*01c0*/  UMOV UR6, 0x100 ;  /* 0x0000010000067882 */ /* 0x000fe40000000000 */
[----:B------:R-:W-:-:S04]  /*01d0*/  UIADD3 UR6, -UR6, 0x100000, URZ ;  /* 0x0010000006067890 */ /* 0x000fc8000fffe13f */
[----:B------:R-:W-:Y:S02]  /*01e0*/  USHF.L.U32 UR7, UR6, 0xb, URZ ;  /* 0x0000000b06077899 */ /* 0x000fe4000800063f */
[----:B------:R-:W-:Y:S02]  /*01f0*/  USHF.L.U32 UR6, UR6, 0x1, URZ ;  /* 0x0000000106067899 */ /* 0x000fe4000800063f */
[----:B0-----:R-:W-:Y:S02]  /*0200*/  ULEA UR8, UR8, UR4, 0x18 ;  /* 0x0000000408087291 */ /* 0x001fe4000f8ec03f */
[----:B------:R-:W-:-:S04]  /*0210*/  UIADD3 UR4, -UR5, 0x100000, URZ ;  /* 0x0010000005047890 */ /* 0x000fc8000fffe13f */
[----:B------:R-:W-:Y:S02]  /*0220*/  USHF.L.U32 UR5, UR4, 0xb, URZ ;  /* 0x0000000b04057899 */ /* 0x000fe4000800063f */
[----:B------:R-:W-:Y:S01]  /*0230*/  USHF.L.U32 UR4, UR4, 0x1, URZ ;  /* 0x0000000104047899 */ /* 0x000fe2000800063f */
[----:B------:R-:W0:Y:S11]  /*0240*/  FENCE.VIEW.ASYNC.S ;  /* 0x00000000000073c6 */ /* 0x000e360000000000 */
[----:B0-----:R0:W1:Y:S01]  /*0250*/  SYNCS.EXCH.64 URZ, [UR8], UR4 ;  /* 0x00000004083f75b2 */ /* 0x0010620008000100 */
[----:B------:R0:W2:Y:S01]  /*0260*/  SYNCS.EXCH.64 URZ, [UR8+0x90], UR6 ;  /* 0x00009006083f75b2 */ /* 0x0000a20008000100 */
[----:B------:R0:W3:Y:S01]  /*0270*/  SYNCS.EXCH.64 URZ, [UR8+0x8], UR4 ;  /* 0x00000804083f75b2 */ /* 0x0000e20008000100 */
[----:B------:R0:W4:Y:S01]  /*0280*/  SYNCS.EXCH.64 URZ, [UR8+0x98], UR6 ;  /* 0x00009806083f75b2 */ /* 0x0001220008000100 */
[----:B------:R0:W0:Y:S01]  /*0290*/  SYNCS.EXCH.64 URZ, [UR8+0x10], UR4 ;  /* 0x00001004083f75b2 */ /* 0x0000220008000100 */
        /* <DEDUP_REMOVED lines=31> */
[----:B-1234-:R-:W-:Y:S01]  /*0490*/  NOP ;  /* 0x0000000000007918 */ /* 0x01efe20000000000 */
.L_x_3:
[----:B0-----:R-:W-:Y:S05]  /*04a0*/  BSYNC B0 ;  /* 0x0000000000007941 */ /* 0x001fea0003800000 */
.L_x_2:
[----:B------:R-:W0:Y:S01]  /*04b0*/  SHFL.IDX PT, R0, R0, RZ, 0x1f ;  /* 0x00001fff00007589 */ /* 0x000e2200000e0000 */
[----:B------:R-:W-:Y:S01]  /*04c0*/  ELECT P0, URZ, PT ;  /* 0x00000000003f782f */ /* 0x000fe20003800000 */
[----:B------:R-:W1:Y:S01]  /*04d0*/  LDC R2, c[0x0][0x65c] ;  /* 0x00019700ff027b82 */ /* 0x000e620000000800 */
[----:B------:R-:W-:Y:S01]  /*04e0*/  SHF.R.S32.HI R6, RZ, 0x1f, R5 ;  /* 0x0000001fff067819 */ /* 0x000fe20000011405 */
[----:B------:R-:W2:Y:S01]  /*04f0*/  S2R R3, SR_CTAID.Y ;  /* 0x0000000000037919 */ /* 0x000ea20000002600 */
[----:B------:R-:W-:Y:S01]  /*0500*/  UMOV UR4, 0x20 ;  /* 0x0000002000047882 */ /* 0x000fe20000000000 */
[----:B------:R-:W-:Y:S01]  /*0510*/  ISETP.NE.AND P2, PT, R8, RZ, PT ;  /* 0x000000ff0800720c */ /* 0x000fe20003f45270 */
[----:B------:R-:W-:Y:S01]  /*0520*/  NOP ;  /* 0x0000000000007918 */ /* 0x000fe20000000000 */
[----:B------:R-:W3:Y:S01]  /*0530*/  S2R R4, SR_CTAID.X ;  /* 0x0000000000047919 */ /* 0x000ee20000002500 */
[----:B------:R-:W-:Y:S01]  /*0540*/  LEA.HI R6, R6, R5, RZ, 0x2 ;  /* 0x0000000506067211 */ /* 0x000fe200078f10ff */
[----:B------:R-:W-:Y:S01]  /*0550*/  NOP ;  /* 0x0000000000007918 */ /* 0x000fe20000000000 */
[----:B0-----:R-:W-:-:S02]  /*0560*/  ISETP.NE.OR P0, PT, R0, RZ, !P0 ;  /* 0x000000ff0000720c */ /* 0x001fc40004705670 */
[----:B-1----:R-:W-:-:S04]  /*0570*/  ISETP.NE.AND P3, PT, R2, 0x1, PT ;  /* 0x000000010200780c */ /* 0x002fc80003f65270 */
[----:B------:R-:W-:Y:S02]  /*0580*/  P2R R0, PR, RZ, 0x8 ;  /* 0x00000008ff007803 */ /* 0x000fe40000000000 */
[----:B------:R-:W-:-:S05]  /*0590*/  LOP3.LUT R0, R6, 0xfffffffc, RZ, 0xc0, !PT ;  /* 0xfffffffc06007812 */ /* 0x000fca00078ec0ff */
[----:B------:R-:W-:Y:S01]  /*05a0*/  VOTEU.ALL UP0, P0 ;  /* 0x00000000003f7886 */ /* 0x000fe20000000000 */
[----:B------:R-:W-:Y:S01]  /*05b0*/  IMAD.IADD R0, R5, 0x1, -R0 ;  /* 0x0000000105007824 */ /* 0x000fe200078e0a00 */
[----:B------:R-:W3:Y:S01]  /*05c0*/  @P3 LDC R17, c[0x0][0x10] ;  /* 0x00000400ff113b82 */ /* 0x000ee20000000800 */
[----:B------:R-:W-:Y:S01]  /*05d0*/  VOTEU.ALL UP1, P0 ;  /* 0x00000000003f7886 */ /* 0x000fe20000020000 */
[----:B--2---:R-:W-:Y:S01]  /*05e0*/  @P3 IMAD.MOV.U32 R6, RZ, RZ, R3 ;  /* 0x000000ffff063224 */ /* 0x004fe200078e0003 */
[----:B------:R-:W-:Y:S01]  /*05f0*/  @!UP0 UMOV UR6, 0x400 ;  /* 0x0000040000068882 */ /* 0x000fe20000000000 */
[----:B------:R-:W-:-:S04]  /*0600*/  @!UP0 UIADD3 UR4, -UR4, 0x100000, URZ ;  /* 0x0010000004048890 */ /* 0x000fc8000fffe13f */
[----:B------:R-:W-:Y:S02]  /*0610*/  @!UP0 USHF.L.U32 UR5, UR4, 0xb, URZ ;  /* 0x0000000b04058899 */ /* 0x000fe4000800063f */
[----:B------:R-:W-:Y:S01]  /*0620*/  @!UP0 USHF.L.U32 UR4, UR4, 0x1, URZ ;  /* 0x0000000104048899 */ /* 0x000fe2000800063f */
[----:B------:R-:W-:Y:S02]  /*0630*/  @P3 IMAD.MOV.U32 R7, RZ, RZ, RZ ;  /* 0x000000ffff073224 */ /* 0x000fe400078e00ff */
[----:B------:R-:W-:Y:S01]  /*0640*/  IMAD.MOV.U32 R5, RZ, RZ, RZ ;  /* 0x000000ffff057224 */ /* 0x000fe200078e00ff */
[----:B------:R-:W0:Y:S01]  /*0650*/  @!UP0 S2UR UR7, SR_CgaCtaId ;  /* 0x00000000000789c3 */ /* 0x000e220000008800 */
[----:B------:R-:W-:-:S07]  /*0660*/  @P3 IMAD.MOV.U32 R11, RZ, RZ, RZ ;  /* 0x000000ffff0b3224 */ /* 0x000fce00078e00ff */
[----:B------:R-:W1:Y:S01]  /*0670*/  @!P3 LDC R9, c[0x0][0xc] ;  /* 0x00000300ff09bb82 */ /* 0x000e620000000800 */
[----:B---3--:R-:W-:-:S04]  /*0680*/  @P3 IMAD.WIDE.U32 R16, R4, R17, R6 ;  /* 0x0000001104103225 */ /* 0x008fc800078e0006 */
[----:B------:R-:W-:Y:S01]  /*0690*/  @P3 IMAD.IADD R17, R17, 0x1, R11 ;  /* 0x0000000111113824 */ /* 0x000fe200078e020b */
[----:B0-----:R-:W-:Y:S01]  /*06a0*/  @!UP0 ULEA UR6, UR7, UR6, 0x18 ;  /* 0x0000000607068291 */ /* 0x001fe2000f8ec03f */
[----:B------:R-:W-:Y:S01]  /*06b0*/  VOTEU.ALL UP0, P0 ;  /* 0x00000000003f7886 */ /* 0x000fe20000000000 */
[----:B------:R-:W-:-:S04]  /*06c0*/  ISETP.NE.AND P0, PT, R0, 0x3, PT ;  /* 0x000000030000780c */ /* 0x000fc80003f05270 */
[----:B------:R-:W-:Y:S01]  /*06d0*/  ISETP.EQ.OR P0, PT, R0, RZ, !P0 ;  /* 0x000000ff0000720c */ /* 0x000fe20004702670 */
[----:B-1----:R-:W-:-:S03]  /*06e0*/  @!P3 IMAD.WIDE.U32 R6, R9, R3, R4 ;  /* 0x000000030906b225 */ /* 0x002fc600078e0004 */
[C---:B------:R-:W-:Y:S01]  /*06f0*/  ISETP.EQ.AND P0, PT, R8.reuse, RZ, P0 ;  /* 0x000000ff0800720c */ /* 0x040fe20000702270 */
[----:B------:R-:W-:Y:S01]  /*0700*/  VIADD R8, R8, 0xffffffff ;  /* 0xffffffff08087836 */ /* 0x000fe20000000000 */
[----:B------:R-:W0:Y:S02]  /*0710*/  FENCE.VIEW.ASYNC.S ;  /* 0x00000000000073c6 */ /* 0x000e240000000000 */
[----:B0-----:R0:W1:Y:S01]  /*0720*/  @!UP0 SYNCS.EXCH.64 URZ, [UR6+0x130], UR4 ;  /* 0x00013004063f85b2 */ /* 0x0010620008000100 */
[----:B------:R-:W-:Y:S01]  /*0730*/  @!P3 IMAD.MOV.U32 R16, RZ, RZ, R6 ;  /* 0x000000ffff10b224 */ /* 0x000fe200078e0006 */
[----:B------:R-:W-:Y:S01]  /*0740*/  SEL R19, RZ, 0x1, !P0 ;  /* 0x00000001ff137807 */ /* 0x000fe20004000000 */
[----:B------:R-:W-:Y:S01]  /*0750*/  @!P3 IMAD.MOV.U32 R17, RZ, RZ, R7 ;  /* 0x000000ffff11b224 */ /* 0x000fe200078e0007 */
[----:B------:R-:W-:-:S04]  /*0760*/  ISETP.GE.U32.AND P1, PT, R8, 0x2, PT ;  /* 0x000000020800780c */ /* 0x000fc80003f26070 */
[----:B------:R-:W-:Y:S01]  /*0770*/  SEL R19, R19, 0x2, P1 ;  /* 0x0000000213137807 */ /* 0x000fe20000800000 */
[----:B------:R0:W1:Y:S01]  /*0780*/  @!UP1 SYNCS.EXCH.64 URZ, [UR6+0x138], UR4 ;  /* 0x00013804063f95b2 */ /* 0x0000620008000100 */
[----:B------:R-:W-:Y:S01]  /*0790*/  NOP ;  /* 0x0000000000007918 */ /* 0x000fe20000000000 */
[----:B-1----:R-:W-:Y:S06]  /*07a0*/  BAR.SYNC.DEFER_BLOCKING 0x0 ;  /* 0x0000000000007b1d */ /* 0x002fec0000010000 */
[----:B------:R-:W-:Y:S05]  /*07b0*/  @!P2 BRA `(.L_x_4) ;  /* 0x000000a00038a947 */ /* 0x000fea0003800000 */
[----:B------:R-:W-:-:S13]  /*07c0*/  ISETP.GT.U32.AND P0, PT, R8, 0x1, PT ;  /* 0x000000010800780c */ /* 0x000fda0003f04070 */
[----:B0-----:R-:W-:Y:S05]  /*07d0*/  @P0 EXIT ;  /* 0x000000000000094d */ /* 0x001fea0003800000 */
[----:B------:R-:W-:Y:S01]  /*07e0*/  ULDC.64 UR4, c[0x0][0x650] ;  /* 0x0001940000047ab9 */ /* 0x000fe20000000a00 */
[----:B------:R-:W-:Y:S01]  /*07f0*/  PRMT R0, RZ, 0x7610, R0 ;  /* 0x00007610ff007816 */ /* 0x000fe20000000000 */
[----:B------:R-:W-:Y:S01]  /*0800*/  IMAD.MOV.U32 R152, RZ, RZ, -0x1 ;  /* 0xffffffffff987424 */ /* 0x000fe200078e00ff */
[----:B------:R-:W-:Y:S01]  /*0810*/  ISETP.GE.U32.AND P0, PT, R16, UR4, PT ;  /* 0x0000000410007c0c */ /* 0x000fe2000bf06070 */
[----:B------:R-:W-:Y:S02]  /*0820*/  IMAD.MOV.U32 R153, RZ, RZ, -0x1 ;  /* 0xffffffffff997424 */ /* 0x000fe400078e00ff */
[----:B------:R-:W-:Y:S01]  /*0830*/  IMAD.MOV.U32 R23, RZ, RZ, -0x1 ;  /* 0xffffffffff177424 */ /* 0x000fe200078e00ff */
[----:B------:R-:W-:-:S13]  /*0840*/  ISETP.GE.U32.AND.EX P0, PT, R17, UR5, PT, P0 ;  /* 0x0000000511007c0c */ /* 0x000fda000bf06100 */
[----:B------:R-:W-:Y:S05]  /*0850*/  @P0 BRA `(.L_x_5) ;  /* 0x0000000400540947 */ /* 0x000fea0003800000 */
[----:B------:R-:W0:Y:S01]  /*0860*/  LDC.64 R14, c[0x0][0x628] ;  /* 0x00018a00ff0e7b82 */ /* 0x000e220000000a00 */
[----:B------:R-:W-:Y:S02]  /*0870*/  IMAD.MOV.U32 R6, RZ, RZ, R16 ;  /* 0x000000ffff067224 */ /* 0x000fe400078e0010 */
[----:B------:R-:W-:-:S05]  /*0880*/  IMAD.MOV.U32 R7, RZ, RZ, R17 ;  /* 0x000000ffff077224 */ /* 0x000fca00078e0011 */
[----:B------:R-:W1:Y:S08]  /*0890*/  LDC R0, c[0x0][0x630] ;  /* 0x00018c00ff007b82 */ /* 0x000e700000000800 */
[----:B------:R-:W2:Y:S01]  /*08a0*/  LDC.64 R20, c[0x0][0x620] ;  /* 0x00018800ff147b82 */ /* 0x000ea20000000a00 */
[----:B0-----:R-:W-:-:S04]  /*08b0*/  ISETP.NE.U32.AND P0, PT, R14, RZ, PT ;  /* 0x000000ff0e00720c */ /* 0x001fc80003f05070 */
[----:B------:R-:W-:-:S13]  /*08c0*/  ISETP.NE.AND.EX P0, PT, R15, RZ, PT, P0 ;  /* 0x000000ff0f00720c */ /* 0x000fda0003f05300 */
[----:B-12---:R-:W-:Y:S05]  /*08d0*/  @!P0 BRA `(.L_x_6) ;  /* 0x0000000000288947 */ /* 0x006fea0003800000 */
[----:B------:R-:W0:Y:S02]  /*08e0*/  LDC R11, c[0x0][0x634] ;  /* 0x00018d00ff0b7b82 */ /* 0x000e240000000800 */
[----:B0-----:R-:W-:-:S05]  /*08f0*/  IADD3 R11, P0, R16, R11, RZ ;  /* 0x0000000b100b7210 */ /* 0x001fca0007f1e0ff */
[----:B------:R-:W-:-:S04]  /*0900*/  IMAD.X R13, RZ, RZ, R17, P0 ;  /* 0x000000ffff0d7224 */ /* 0x000fc800000e0611 */
[----:B------:R-:W-:-:S04]  /*0910*/  IMAD.WIDE.U32 R6, R13, R14, RZ ;  /* 0x0000000e0d067225 */ /* 0x000fc800078e00ff */
[----:B------:R-:W-:-:S04]  /*0920*/  IMAD.WIDE.U32 R8, P0, R11, R15, R6 ;  /* 0x0000000f0b087225 */ /* 0x000fc80007800006 */
[----:B------:R-:W-:Y:S01]  /*0930*/  IMAD.WIDE.U32 R6, R11, R14, RZ ;  /* 0x0000000e0b067225 */ /* 0x000fe200078e00ff */
[----:B------:R-:W-:-:S03]  /*0940*/  MOV R10, R9 ;  /* 0x00000009000a7202 */ /* 0x000fc60000000f00 */
[----:B------:R-:W-:Y:S01]  /*0950*/  IMAD.X R11, RZ, RZ, RZ, P0 ;  /* 0x000000ffff0b7224 */ /* 0x000fe200000e06ff */
[----:B------:R-:W-:-:S05]  /*0960*/  IADD3 RZ, P0, R7, R8, RZ ;  /* 0x0000000807ff7210 */ /* 0x000fca0007f1e0ff */
[----:B------:R-:W-:-:S08]  /*0970*/  IMAD.WIDE.U32.X R6, R13, R15, R10, P0 ;  /* 0x0000000f0d067225 */ /* 0x000fd000000e040a */
.L_x_6:
[-CC-:B------:R-:W-:Y:S01]  /*0980*/  SHF.R.U64 R23, R6, R0.reuse, R7.reuse ;  /* 0x0000000006177219 */ /* 0x180fe20000001207 */
[----:B------:R-:W0:Y:S01]  /*0990*/  LDC R10, c[0x0][0x618] ;  /* 0x00018600ff0a7b82 */ /* 0x000e220000000800 */
[----:B------:R-:W-:Y:S01]  /*09a0*/  SHF.R.U32.HI R5, RZ, R0, R7 ;  /* 0x00000000ff057219 */ /* 0x000fe20000011607 */
[----:B------:R-:W-:Y:S01]  /*09b0*/  ULDC UR4, c[0x0][0x150] ;  /* 0x0000540000047ab9 */ /* 0x000fe20000000800 */
[----:B------:R-:W-:Y:S02]  /*09c0*/  IADD3 R9, P0, RZ, -R23, RZ ;  /* 0x80000017ff097210 */ /* 0x000fe40007f1e0ff */
[----:B------:R-:W-:-:S03]  /*09d0*/  I2FP.F32.U32 R0, R4 ;  /* 0x0000000400007245 */ /* 0x000fc60000201000 */
[----:B------:R-:W1:Y:S01]  /*09e0*/  LDC.64 R28, c[0x0][0x640] ;  /* 0x00019000ff1c7b82 */ /* 0x000e620000000a00 */
[----:B------:R-:W-:Y:S02]  /*09f0*/  IMAD.X R11, RZ, RZ, ~R5, P0 ;  /* 0x000000ffff0b7224 */ /* 0x000fe400000e0e05 */
[----:B------:R-:W-:Y:S01]  /*0a00*/  FMUL R0, R0, UR4 ;  /* 0x0000000400007c20 */ /* 0x000fe20008400000 */
[----:B------:R-:W-:Y:S01]  /*0a10*/  IMAD.WIDE.U32 R6, R9, R20, R16 ;  /* 0x0000001409067225 */ /* 0x000fe200078e0010 */
[----:B------:R-:W-:-:S03]  /*0a20*/  ULDC UR4, c[0x0][0x154] ;  /* 0x0000550000047ab9 */ /* 0x000fc60000000800 */
[----:B------:R-:W-:Y:S01]  /*0a30*/  IMAD R8, R11, R20, RZ ;  /* 0x000000140b087224 */ /* 0x000fe200078e02ff */
[----:B------:R-:W2:Y:S01]  /*0a40*/  LDC R5, c[0x0][0x144] ;  /* 0x00005100ff057b82 */ /* 0x000ea20000000800 */
[----:B------:R-:W3:Y:S02]  /*0a50*/  F2I.U32.TRUNC.NTZ R0, R0 ;  /* 0x0000000000007305 */ /* 0x000ee4000020f000 */
[----:B------:R-:W-:-:S04]  /*0a60*/  IMAD R9, R9, R21, R8 ;  /* 0x0000001509097224 */ /* 0x000fc800078e0208 */
[----:B------:R-:W-:Y:S01]  /*0a70*/  IMAD.IADD R7, R7, 0x1, R9 ;  /* 0x0000000107077824 */ /* 0x000fe200078e0209 */
[----:B------:R-:W4:Y:S01]  /*0a80*/  LDC R12, c[0x0][0x608] ;  /* 0x00018200ff0c7b82 */ /* 0x000f220000000800 */
[----:B------:R-:W-:-:S03]  /*0a90*/  IMAD.MOV.U32 R9, RZ, RZ, -0x1 ;  /* 0xffffffffff097424 */ /* 0x000fc600078e00ff */
[-CC-:B0-----:R-:W-:Y:S02]  /*0aa0*/  SHF.R.U64 R20, R6, R10.reuse, R7.reuse ;  /* 0x0000000a06147219 */ /* 0x181fe40000001207 */
[----:B------:R-:W-:Y:S02]  /*0ab0*/  I2FP.F32.U32 R6, R3 ;  /* 0x0000000300067245 */ /* 0x000fe40000201000 */
[----:B------:R-:W0:Y:S01]  /*0ac0*/  LDC R26, c[0x0][0x658] ;  /* 0x00019600ff1a7b82 */ /* 0x000e220000000800 */
[----:B-1----:R-:W-:Y:S01]  /*0ad0*/  ISETP.NE.U32.AND P0, PT, R28, RZ, PT ;  /* 0x000000ff1c00720c */ /* 0x002fe20003f05070 */
[----:B---3--:R-:W-:Y:S01]  /*0ae0*/  IMAD.MOV R8, RZ, RZ, -R0 ;  /* 0x000000ffff087224 */ /* 0x008fe200078e0a00 */
[----:B------:R-:W-:Y:S01]  /*0af0*/  SHF.R.U32.HI R7, RZ, R10, R7 ;  /* 0x0000000aff077219 */ /* 0x000fe20000011607 */
[----:B------:R-:W-:Y:S01]  /*0b00*/  FMUL R6, R6, UR4 ;  /* 0x0000000406067c20 */ /* 0x000fe20008400000 */
[----:B------:R-:W-:-:S03]  /*0b10*/  ISETP.NE.AND.EX P0, PT, R29, RZ, PT, P0 ;  /* 0x000000ff1d00720c */ /* 0x000fc60003f05300 */
[----:B------:R-:W1:Y:S01]  /*0b20*/  LDC R14, c[0x0][0x148] ;  /* 0x00005200ff0e7b82 */ /* 0x000e620000000800 */
[----:B--2---:R-:W-:-:S07]  /*0b30*/  IMAD R0, R5, R8, R4 ;  /* 0x0000000805007224 */ /* 0x004fce00078e0204 */
[----:B------:R-:W2:Y:S01]  /*0b40*/  LDC R24, c[0x0][0x600] ;  /* 0x00018000ff187b82 */ /* 0x000ea20000000800 */
[-CC-:B----4-:R-:W-:Y:S02]  /*0b50*/  SHF.R.U64 R30, R20, R12.reuse, R7.reuse ;  /* 0x0000000c141e7219 */ /* 0x190fe40000001207 */
[----:B------:R-:W-:Y:S01]  /*0b60*/  SHF.R.U32.HI R5, RZ, R12, R7 ;  /* 0x0000000cff057219 */ /* 0x000fe20000011607 */
[----:B------:R-:W-:Y:S01]  /*0b70*/  IMAD.MOV.U32 R7, RZ, RZ, 0x1 ;  /* 0x00000001ff077424 */ /* 0x000fe200078e00ff */
[----:B------:R3:W4:Y:S03]  /*0b80*/  F2I.U32.TRUNC.NTZ R12, R6 ;  /* 0x00000006000c7305 */ /* 0x000726000020f000 */
[----:B------:R-:W1:Y:S01]  /*0b90*/  LDC R15, c[0x0][0x648] ;  /* 0x00019200ff0f7b82 */ /* 0x000e620000000800 */
[-C--:B0-----:R-:W-:Y:S02]  /*0ba0*/  SHF.L.U32 R4, R9, R26.reuse, RZ ;  /* 0x0000001a09047219 */ /* 0x081fe400000006ff */
[----:B------:R-:W-:-:S02]  /*0bb0*/  SHF.R.U64 R32, R30, R26, R5 ;  /* 0x0000001a1e207219 */ /* 0x000fc40000001205 */
[----:B------:R-:W-:Y:S02]  /*0bc0*/  LOP3.LUT R11, RZ, R4, RZ, 0x33, !PT ;  /* 0x00000004ff0b7212 */ /* 0x000fe400078e33ff */
[-C--:B------:R-:W-:Y:S01]  /*0bd0*/  SHF.R.U32.HI R5, RZ, R26.reuse, R5 ;  /* 0x0000001aff057219 */ /* 0x080fe20000011605 */
[----:B------:R-:W0:Y:S01]  /*0be0*/  LDC R21, c[0x0][0x638] ;  /* 0x00018e00ff157b82 */ /* 0x000e220000000800 */
[----:B------:R-:W-:Y:S01]  /*0bf0*/  SHF.L.U32 R10, R7, R26, RZ ;  /* 0x0000001a070a7219 */ /* 0x000fe200000006ff */
[----:B------:R-:W-:-:S06]  /*0c00*/  IMAD.MOV.U32 R4, RZ, RZ, R32 ;  /* 0x000000ffff047224 */ /* 0x000fcc00078e0020 */
[----:B------:R-:W0:Y:S01]  /*0c10*/  LDC R152, c[0x0][0x610] ;  /* 0x00018400ff987b82 */ /* 0x000e220000000800 */
[----:B---34-:R-:W-:Y:S05]  /*0c20*/  @!P0 BRA `(.L_x_7) ;  /* 0x0000000000288947 */ /* 0x018fea0003800000 */
[----:B------:R-:W3:Y:S02]  /*0c30*/  LDC R9, c[0x0][0x64c] ;  /* 0x00019300ff097b82 */ /* 0x000ee40000000800 */
[----:B---3--:R-:W-:-:S05]  /*0c40*/  IADD3 R9, P0, R32, R9, RZ ;  /* 0x0000000920097210 */ /* 0x008fca0007f1e0ff */
[----:B------:R-:W-:-:S04]  /*0c50*/  IMAD.X R13, RZ, RZ, R5, P0 ;  /* 0x000000ffff0d7224 */ /* 0x000fc800000e0605 */
[----:B------:R-:W-:-:S04]  /*0c60*/  IMAD.WIDE.U32 R4, R13, R28, RZ ;  /* 0x0000001c0d047225 */ /* 0x000fc800078e00ff */
[----:B------:R-:W-:-:S04]  /*0c70*/  IMAD.WIDE.U32 R6, P0, R9, R29, R4 ;  /* 0x0000001d09067225 */ /* 0x000fc80007800004 */
[----:B------:R-:W-:-:S04]  /*0c80*/  IMAD.WIDE.U32 R4, R9, R28, RZ ;  /* 0x0000001c09047225 */ /* 0x000fc800078e00ff */
[----:B------:R-:W-:Y:S01]  /*0c90*/  IMAD.X R9, RZ, RZ, RZ, P0 ;  /* 0x000000ffff097224 */ /* 0x000fe200000e06ff */
[----:B------:R-:W-:Y:S01]  /*0ca0*/  IADD3 RZ, P0, R5, R6, RZ ;  /* 0x0000000605ff7210 */ /* 0x000fe20007f1e0ff */
[----:B------:R-:W-:-:S04]  /*0cb0*/  IMAD.MOV.U32 R8, RZ, RZ, R7 ;  /* 0x000000ffff087224 */ /* 0x000fc800078e0007 */
[----:B------:R-:W-:-:S08]  /*0cc0*/  IMAD.WIDE.U32.X R4, R13, R29, R8, P0 ;  /* 0x0000001d0d047225 */ /* 0x000fd000000e0408 */
.L_x_7:
[----:B-1----:R-:W-:Y:S01]  /*0cd0*/  SHF.R.U64 R4, R4, R15, R5 ;  /* 0x0000000f04047219 */ /* 0x002fe20000001205 */
[----:B--2---:R-:W-:Y:S01]  /*0ce0*/  VIADD R5, R24, 0xffffffff ;  /* 0xffffffff18057836 */ /* 0x004fe20000000000 */
[----:B------:R-:W-:Y:S01]  /*0cf0*/  LOP3.LUT R11, R30, R11, RZ, 0xc0, !PT ;  /* 0x0000000b1e0b7212 */ /* 0x000fe200078ec0ff */
[----:B------:R-:W-:Y:S02]  /*0d00*/  IMAD.MOV R12, RZ, RZ, -R12 ;  /* 0x000000ffff0c7224 */ /* 0x000fe400078e0a0c */
[----:B------:R-:W-:Y:S01]  /*0d10*/  IMAD.MOV R6, RZ, RZ, -R4 ;  /* 0x000000ffff067224 */ /* 0x000fe200078e0a04 */
[----:B------:R-:W-:Y:S01]  /*0d20*/  LOP3.LUT R5, R20, R5, RZ, 0xc0, !PT ;  /* 0x0000000514057212 */ /* 0x000fe200078ec0ff */
[----:B------:R-:W-:Y:S02]  /*0d30*/  @P3 IMAD R0, R14, R12, R3 ;  /* 0x0000000c0e003224 */ /* 0x000fe400078e0203 */
[----:B------:R-:W-:Y:S02]  /*0d40*/  IMAD R11, R10, R4, R11 ;  /* 0x000000040a0b7224 */ /* 0x000fe400078e020b */
[----:B0-----:R-:W-:-:S02]  /*0d50*/  IMAD R3, R6, R21, R32 ;  /* 0x0000001506037224 */ /* 0x001fc400078e0220 */
[----:B------:R-:W-:Y:S02]  /*0d60*/  IMAD R152, R11, R152, R0 ;  /* 0x000000980b987224 */ /* 0x000fe400078e0200 */
[----:B------:R-:W-:Y:S02]  /*0d70*/  IMAD R3, R3, R24, R5 ;  /* 0x0000001803037224 */ /* 0x000fe400078e0205 */
[----:B------:R-:W-:-:S03]  /*0d80*/  IMAD.MOV.U32 R0, RZ, RZ, 0x1 ;  /* 0x00000001ff007424 */ /* 0x000fc600078e00ff */
[----:B------:R-:W-:Y:S02]  /*0d90*/  SEL R153, R3, R152, !P3 ;  /* 0x0000009803997207 */ /* 0x000fe40005800000 */
[----:B------:R-:W-:-:S07]  /*0da0*/  SEL R152, R152, R3, !P3 ;  /* 0x0000000398987207 */ /* 0x000fce0005800000 */
.L_x_5:
[----:B------:R-:W-:-:S08]  /*0db0*/  NOP ;  /* 0x0000000000007918 */ /* 0x000fd00000000000 */
[----:B------:R-:W0:Y:S02]  /*0dc0*/  USETMAXREG.TRY_ALLOC.CTAPOOL UP0, 0xe8 ;  /* 0x000000e8000079c8 */ /* 0x000e240008000600 */
[----:B0-----:R-:W-:-:S13]  /*0dd0*/  PLOP3.LUT P0, PT, PT, PT, UP0, 0x80, 0x0 ;  /* 0x000000000000781c */ /* 0x001fda0003f0f008 */
[----:B------:R-:W-:Y:S05]  /*0de0*/  @!P0 BRA `(.L_x_5) ;  /* 0xfffffffc00f08947 */ /* 0x000fea000383ffff */
[----:B------:R-:W-:Y:S01]  /*0df0*/  ULDC.64 UR4, c[0x0][0x598] ;  /* 0x0001660000047ab9 */ /* 0x000fe20000000a00 */
[----:B------:R-:W-:Y:S01]  /*0e00*/  ULDC.64 UR36, c[0x0][0x208] ;  /* 0x0000820000247ab9 */ /* 0x000fe20000000a00 */
[----:B------:R-:W-:-:S04]  /*0e10*/  ISETP.NE.U32.AND P0, PT, RZ, UR4, PT ;  /* 0x00000004ff007c0c */ /* 0x000fc8000bf05070 */
[----:B------:R-:W-:-:S13]  /*0e20*/  ISETP.NE.AND.EX P0, PT, RZ, UR5, PT, P0 ;  /* 0x00000005ff007c0c */ /* 0x000fda000bf05300 */
[----:B------:R-:W-:Y:S05]  /*0e30*/  @!P0 BRA `(.L_x_8) ;  /* 0x00000000001c8947 */ /* 0x000fea0003800000 */
[----:B------:R-:W0:Y:S02]  /*0e40*/  LDC.64 R4, c[0x0][0x598] ;  /* 0x00016600ff047b82 */ /* 0x000e240000000a00 */
[----:B0-----:R-:W2:Y:S02]  /*0e50*/  LDG.E.64 R4, desc[UR36][R4.64] ;  /* 0x0000002404047981 */ /* 0x001ea4000c1e1b00 */
[----:B--2---:R-:W-:-:S04]  /*0e60*/  ISETP.NE.U32.AND P0, PT, R4, RZ, PT ;  /* 0x000000ff0400720c */ /* 0x004fc80003f05070 */
[----:B------:R-:W-:-:S13]  /*0e70*/  ISETP.NE.AND.EX P0, PT, R5, RZ, PT, P0 ;  /* 0x000000ff0500720c */ /* 0x000fda0003f05300 */
[----:B------:R-:W-:Y:S05]  /*0e80*/  @!P0 BRA `(.L_x_8) ;  /* 0x0000000000088947 */ /* 0x000fea0003800000 */
[----:B------:R0:W5:Y:S01]  /*0e90*/  LD.E R154, desc[UR36][R4.64] ;  /* 0x00000024049a7980 */ /* 0x000162000c101900 */
[----:B------:R-:W-:Y:S05]  /*0ea0*/  BRA `(.L_x_9) ;  /* 0x0000000000247947 */ /* 0x000fea0003800000 */
.L_x_8:
[----:B------:R-:W-:Y:S02]  /*0eb0*/  ULDC.64 UR4, c[0x0][0x588] ;  /* 0x0001620000047ab9 */ /* 0x000fe40000000a00 */
[----:B------:R-:W-:-:S04]  /*0ec0*/  ISETP.NE.U32.AND P0, PT, RZ, UR4, PT ;  /* 0x00000004ff007c0c */ /* 0x000fc8000bf05070 */
[----:B------:R-:W-:-:S13]  /*0ed0*/  ISETP.NE.AND.EX P0, PT, RZ, UR5, PT, P0 ;  /* 0x00000005ff007c0c */ /* 0x000fda000bf05300 */
[----:B------:R-:W-:Y:S05]  /*0ee0*/  @!P0 BRA `(.L_x_10) ;  /* 0x00000000000c8947 */ /* 0x000fea0003800000 */
[----:B------:R-:W0:Y:S02]  /*0ef0*/  LDC.64 R154, c[0x0][0x588] ;  /* 0x00016200ff9a7b82 */ /* 0x000e240000000a00 */
[----:B0-----:R1:W5:Y:S01]  /*0f00*/  LDG.E R154, desc[UR36][R154.64] ;  /* 0x000000249a9a7981 */ /* 0x001362000c1e1900 */
[----:B------:R-:W-:Y:S05]  /*0f10*/  BRA `(.L_x_9) ;  /* 0x0000000000087947 */ /* 0x000fea0003800000 */
.L_x_10:
[----:B------:R-:W-:Y:S02]  /*0f20*/  ULDC UR4, c[0x0][0x580] ;  /* 0x0001600000047ab9 */ /* 0x000fe40000000800 */
[----:B------:R-:W-:-:S07]  /*0f30*/  IMAD.U32 R154, RZ, RZ, UR4 ;  /* 0x00000004ff9a7e24 */ /* 0x000fce000f8e00ff */
.L_x_9:
[----:B------:R-:W-:Y:S02]  /*0f40*/  ULDC.64 UR4, c[0x0][0x5a0] ;  /* 0x0001680000047ab9 */ /* 0x000fe40000000a00 */
[----:B------:R-:W-:-:S04]  /*0f50*/  ISETP.NE.U32.AND P0, PT, RZ, UR4, PT ;  /* 0x00000004ff007c0c */ /* 0x000fc8000bf05070 */
[----:B------:R-:W-:-:S13]  /*0f60*/  ISETP.NE.AND.EX P0, PT, RZ, UR5, PT, P0 ;  /* 0x00000005ff007c0c */ /* 0x000fda000bf05300 */
[----:B------:R-:W-:Y:S05]  /*0f70*/  @!P0 BRA `(.L_x_11) ;  /* 0x00000000001c8947 */ /* 0x000fea0003800000 */
[----:B0-----:R-:W0:Y:S02]  /*0f80*/  LDC.64 R4, c[0x0][0x5a0] ;  /* 0x00016800ff047b82 */ /* 0x001e240000000a00 */
[----:B0-----:R-:W2:Y:S02]  /*0f90*/  LDG.E.64 R4, desc[UR36][R4.64] ;  /* 0x0000002404047981 */ /* 0x001ea4000c1e1b00 */
[----:B--2---:R-:W-:-:S04]  /*0fa0*/  ISETP.NE.U32.AND P0, PT, R4, RZ, PT ;  /* 0x000000ff0400720c */ /* 0x004fc80003f05070 */
[----:B------:R-:W-:-:S13]  /*0fb0*/  ISETP.NE.AND.EX P0, PT, R5, RZ, PT, P0 ;  /* 0x000000ff0500720c */ /* 0x000fda0003f05300 */
[----:B------:R-:W-:Y:S05]  /*0fc0*/  @!P0 BRA `(.L_x_11) ;  /* 0x0000000000088947 */ /* 0x000fea0003800000 */
[----:B-1----:R0:W5:Y:S01]  /*0fd0*/  LD.E R155, desc[UR36][R4.64] ;  /* 0x00000024049b7980 */ /* 0x002162000c101900 */
[----:B------:R-:W-:Y:S05]  /*0fe0*/  BRA `(.L_x_12) ;  /* 0x0000000000247947 */ /* 0x000fea0003800000 */
.L_x_11:
[----:B------:R-:W-:Y:S02]  /*0ff0*/  ULDC.64 UR4, c[0x0][0x590] ;  /* 0x0001640000047ab9 */ /* 0x000fe40000000a00 */
[----:B------:R-:W-:-:S04]  /*1000*/  ISETP.NE.U32.AND P0, PT, RZ, UR4, PT ;  /* 0x00000004ff007c0c */ /* 0x000fc8000bf05070 */
[----:B------:R-:W-:-:S13]  /*1010*/  ISETP.NE.AND.EX P0, PT, RZ, UR5, PT, P0 ;  /* 0x00000005ff007c0c */ /* 0x000fda000bf05300 */
[----:B------:R-:W-:Y:S05]  /*1020*/  @!P0 BRA `(.L_x_13) ;  /* 0x00000000000c8947 */ /* 0x000fea0003800000 */
[----:B0-----:R-:W1:Y:S02]  /*1030*/  LDC.64 R4, c[0x0][0x590] ;  /* 0x00016400ff047b82 */ /* 0x001e640000000a00 */
[----:B-1----:R1:W5:Y:S01]  /*1040*/  LDG.E R155, desc[UR36][R4.64] ;  /* 0x00000024049b7981 */ /* 0x002362000c1e1900 */
[----:B------:R-:W-:Y:S05]  /*1050*/  BRA `(.L_x_12) ;  /* 0x0000000000087947 */ /* 0x000fea0003800000 */
.L_x_13:
[----:B------:R-:W-:Y:S02]  /*1060*/  ULDC UR4, c[0x0][0x584] ;  /* 0x0001610000047ab9 */ /* 0x000fe40000000800 */
[----:B-1----:R-:W-:-:S07]  /*1070*/  IMAD.U32 R155, RZ, RZ, UR4 ;  /* 0x00000004ff9b7e24 */ /* 0x002fce000f8e00ff */
.L_x_12:
[----:B------:R-:W-:-:S13]  /*1080*/  LOP3.LUT P0, RZ, R0, 0xff, RZ, 0xc0, !PT ;  /* 0x000000ff00ff7812 */ /* 0x000fda000780c0ff */
[----:B------:R-:W-:Y:S05]  /*1090*/  @!P0 EXIT ;  /* 0x000000000000894d */ /* 0x000fea0003800000 */
[----:B------:R-:W-:Y:S01]  /*10a0*/  ULDC UR4, c[0x0][0x28c] ;  /* 0x0000a30000047ab9 */ /* 0x000fe20000000800 */
[----:B------:R-:W-:Y:S01]  /*10b0*/  LOP3.LUT R164, R19, 0x1, RZ, 0xfc, !PT ;  /* 0x0000000113a47812 */ /* 0x000fe200078efcff */
[----:B------:R-:W-:Y:S01]  /*10c0*/  UIADD3 UR4, UR4, 0xf, URZ ;  /* 0x0000000f04047890 */ /* 0x000fe2000fffe03f */
[----:B------:R-:W-:Y:S01]  /*10d0*/  UMOV UR38, URZ ;  /* 0x0000003f00267c82 */ /* 0x000fe20008000000 */
[----:B------:R-:W-:Y:S02]  /*10e0*/  UMOV UR39, URZ ;  /* 0x0000003f00277c82 */ /* 0x000fe40008000000 */
[----:B------:R-:W-:-:S04]  /*10f0*/  USHF.R.S32.HI UR5, URZ, 0x1f, UR4 ;  /* 0x0000001f3f057899 */ /* 0x000fc80008011404 */
[----:B------:R-:W-:-:S04]  /*1100*/  ULEA.HI UR5, UR5, UR4, URZ, 0x4 ;  /* 0x0000000405057291 */ /* 0x000fc8000f8f203f */
[----:B------:R-:W-:-:S12]  /*1110*/  USHF.R.S32.HI UR40, URZ, 0x4, UR5 ;  /* 0x000000043f287899 */ /* 0x000fd80008011405 */
.L_x_285:
[----:B------:R-:W-:Y:S01]  /*1120*/  LOP3.LUT R0, R18, 0x80, RZ, 0xc0, !PT ;  /* 0x0000008012007812 */ /* 0x000fe200078ec0ff */
[----:B--2---:R-:W2:Y:S01]  /*1130*/  S2UR UR6, SR_CgaCtaId ;  /* 0x00000000000679c3 */ /* 0x004ea20000008800 */
[----:B------:R-:W-:Y:S02]  /*1140*/  UMOV UR41, 0x400 ;  /* 0x0000040000297882 */ /* 0x000fe40000000000 */
[----:B------:R-:W-:-:S06]  /*1150*/  SHF.R.U32.HI R0, RZ, 0x7, R0 ;  /* 0x00000007ff007819 */ /* 0x000fcc0000011600 */
[----:B---3--:R-:W3:Y:S01]  /*1160*/  SHFL.IDX PT, R0, R0, RZ, 0x1f ;  /* 0x00001fff00007589 */ /* 0x008ee200000e0000 */
[----:B--2---:R-:W-:Y:S01]  /*1170*/  ULEA UR41, UR6, UR41, 0x18 ;  /* 0x0000002906297291 */ /* 0x004fe2000f8ec03f */
[----:B---3--:R-:W-:-:S13]  /*1180*/  R2UR UR4, R0 ;  /* 0x00000000000472ca */ /* 0x008fda00000e0000 */
[----:B------:R-:W-:-:S04]  /*1190*/  ULEA.HI UR5, UR4, UR4, URZ, 0x1 ;  /* 0x0000000404057291 */ /* 0x000fc8000f8f083f */
[----:B------:R-:W-:-:S04]  /*11a0*/  ULOP3.LUT UR5, UR5, 0x1ffffe, URZ, 0xc0, !UPT ;  /* 0x001ffffe05057892 */ /* 0x000fc8000f8ec03f */
[----:B------:R-:W-:-:S03]  /*11b0*/  UIADD3 UR5, UR4, -UR5, URZ ;  /* 0x8000000504057290 */ /* 0x000fc6000fffe03f */
[----:B------:R-:W-:Y:S01]  /*11c0*/  ULDC UR4, c[0x0][0x28c] ;  /* 0x0000a30000047ab9 */ /* 0x000fe20000000800 */
[----:B------:R-:W-:Y:S01]  /*11d0*/  ULEA UR5, UR5, UR41, 0xb ;  /* 0x0000002905057291 */ /* 0x000fe2000f8e583f */
[----:B------:R-:W-:-:S03]  /*11e0*/  ISETP.LT.AND P0, PT, RZ, UR4, PT ;  /* 0x00000004ff007c0c */ /* 0x000fc6000bf01270 */
[----:B------:R-:W-:-:S04]  /*11f0*/  UIADD3 UR5, UR5, 0x200, URZ ;  /* 0x0000020005057890 */ /* 0x000fc8000fffe03f */
[----:B------:R-:W-:-:S04]  /*1200*/  USHF.R.U32.HI UR5, URZ, 0x4, UR5 ;  /* 0x000000043f057899 */ /* 0x000fc80008011605 */
[----:B------:R-:W-:Y:S02]  /*1210*/  ULOP3.LUT UR42, UR5, 0x3fff, URZ, 0xc0, !UPT ;  /* 0x00003fff052a7892 */ /* 0x000fe4000f8ec03f */
[----:B-1--45:R-:W-:Y:S10]  /*1220*/  @P0 BRA `(.L_x_14) ;  /* 0x0000000000400947 */ /* 0x032ff40003800000 */
[----:B------:R-:W-:Y:S01]  /*1230*/  MOV R0, 0x0 ;  /* 0x0000000000007802 */ /* 0x000fe20000000f00 */
[----:B------:R-:W-:Y:S01]  /*1240*/  ULDC.64 UR4, c[0x4][0x68] ;  /* 0x01001a0000047ab9 */ /* 0x000fe20000000a00 */
[----:B------:R-:W-:Y:S01]  /*1250*/  ULDC.64 UR6, c[0x4][0x8] ;  /* 0x0100020000067ab9 */ /* 0x000fe20000000a00 */
[----:B01----:R-:W-:Y:S01]  /*1260*/  MOV R4, UR4 ;  /* 0x0000000400047c02 */ /* 0x003fe20008000f00 */
[----:B------:R0:W1:Y:S01]  /*1270*/  LDC.64 R14, c[0x4][R0] ;  /* 0x01000000000e7b82 */ /* 0x0000620000000a00 */
[----:B------:R-:W-:Y:S01]  /*1280*/  IMAD.U32 R5, RZ, RZ, UR5 ;  /* 0x00000005ff057e24 */ /* 0x000fe2000f8e00ff */
[----:B------:R-:W-:Y:S01]  /*1290*/  ULDC.64 UR4, c[0x4][0x70] ;  /* 0x01001c0000047ab9 */ /* 0x000fe20000000a00 */
[----:B------:R-:W-:Y:S02]  /*12a0*/  IMAD.U32 R10, RZ, RZ, UR6 ;  /* 0x00000006ff0a7e24 */ /* 0x000fe4000f8e00ff */
[----:B------:R-:W-:Y:S02]  /*12b0*/  IMAD.U32 R6, RZ, RZ, UR4 ;  /* 0x00000004ff067e24 */ /* 0x000fe4000f8e00ff */
[----:B------:R-:W-:-:S02]  /*12c0*/  IMAD.U32 R7, RZ, RZ, UR5 ;  /* 0x00000005ff077e24 */ /* 0x000fc4000f8e00ff */
[----:B------:R-:W-:Y:S02]  /*12d0*/  IMAD.U32 R11, RZ, RZ, UR7 ;  /* 0x00000007ff0b7e24 */ /* 0x000fe4000f8e00ff */
[----:B------:R-:W-:Y:S02]  /*12e0*/  IMAD.MOV.U32 R8, RZ, RZ, 0x1e1 ;  /* 0x000001e1ff087424 */ /* 0x000fe400078e00ff */
[----:B------:R-:W-:Y:S02]  /*12f0*/  IMAD.MOV.U32 R12, RZ, RZ, 0x1 ;  /* 0x00000001ff0c7424 */ /* 0x000fe400078e00ff */
[----:B0-----:R-:W-:-:S07]  /*1300*/  IMAD.MOV.U32 R13, RZ, RZ, RZ ;  /* 0x000000ffff0d7224 */ /* 0x001fce00078e00ff */
[----:B------:R-:W-:-:S07]  /*1310*/  LEPC R20, `(.L_x_14) ;  /* 0x000000001014794e */ /* 0x000fce0000000000 */
[----:B-1---5:R-:W-:Y:S05]  /*1320*/  CALL.ABS.NOINC R14 ;  /* 0x000000000e007343 */ /* 0x022fea0003c00000 */
.L_x_14:
[----:B------:R-:W-:-:S13]  /*1330*/  ISETP.NE.AND P0, PT, R164, 0x3, PT ;  /* 0x00000003a400780c */ /* 0x000fda0003f05270 */
[----:B------:R-:W-:Y:S05]  /*1340*/  @!P0 BRA `(.L_x_15) ;  /* 0x0000000000048947 */ /* 0x000fea0003800000 */
[----:B------:R-:W-:Y:S01]  /*1350*/  BPT.TRAP 0x1 ;  /* 0x000000040000795c */ /* 0x000fe20000300000 */
.L_x_15:
[----:B------:R-:W-:Y:S02]  /*1360*/  IMAD.U32 R3, RZ, RZ, UR39 ;  /* 0x00000027ff037e24 */ /* 0x000fe4000f8e00ff */
[----:B------:R-:W-:-:S03]  /*1370*/  IMAD.U32 R0, RZ, RZ, UR38 ;  /* 0x00000026ff007e24 */ /* 0x000fc6000f8e00ff */
[----:B------:R-:W-:Y:S02]  /*1380*/  LEA R3, R3, UR41, 0x3 ;  /* 0x0000002903037c11 */ /* 0x000fe4000f8e18ff */
[----:B------:R-:W-:-:S04]  /*1390*/  SHF.L.U32 R0, R0, 0x1f, RZ ;  /* 0x0000001f00007819 */ /* 0x000fc800000006ff */
[----:B------:R2:W3:Y:S01]  /*13a0*/  SYNCS.PHASECHK.TRANS64.TRYWAIT P1, [R3+URZ], R0 ;  /* 0x00000000030075a7 */ /* 0x0004e2000802017f */
[----:B------:R-:W-:Y:S05]  /*13b0*/  @!P0 BRA `(.L_x_16) ;  /* 0x0000000000048947 */ /* 0x000fea0003800000 */
[----:B------:R-:W-:Y:S01]  /*13c0*/  BPT.TRAP 0x1 ;  /* 0x000000040000795c */ /* 0x000fe20000300000 */
.L_x_16:
[----:B---3--:R-:W-:Y:S05]  /*13d0*/  @P1 BRA `(.L_x_17) ;  /* 0x0000000000081947 */ /* 0x008fea0003800000 */
[----:B------:R-:W3:Y:S02]  /*13e0*/  SYNCS.PHASECHK.TRANS64.TRYWAIT P1, [R3+URZ], R0 ;  /* 0x00000000030075a7 */ /* 0x000ee4000802017f */
[----:B---3--:R-:W-:Y:S05]  /*13f0*/  @!P1 BRA `(.L_x_18) ;  /* 0x000000b000ac9947 */ /* 0x008fea0003800000 */
.L_x_17:
[----:B------:R-:W-:-:S04]  /*1400*/  UISETP.LT.AND UP0, UPT, UR40, 0x1, UPT ;  /* 0x000000012800788c */ /* 0x000fc8000bf01270 */
[----:B------:R-:W-:-:S06]  /*1410*/  USEL UR4, UR40, 0x1, UP0 ;  /* 0x0000000128047887 */ /* 0x000fcc0008000000 */
[----:B--23--:R-:W-:Y:S01]  /*1420*/  IMAD.U32 R0, RZ, RZ, UR4 ;  /* 0x00000004ff007e24 */ /* 0x00cfe2000f8e00ff */
[----:B------:R-:W-:Y:S05]  /*1430*/  WARPSYNC.ALL ;  /* 0x0000000000007948 */ /* 0x000fea0003800000 */
[----:B------:R-:W-:-:S04]  /*1440*/  IADD3 R0, -R0, UR40, RZ ;  /* 0x0000002800007c10 */ /* 0x000fc8000fffe1ff */
[----:B------:R-:W-:Y:S01]  /*1450*/  ISETP.GE.AND P1, PT, R0, 0x1, PT ;  /* 0x000000010000780c */ /* 0x000fe20003f26270 */
[----:B------:R-:W-:Y:S01]  /*1460*/  UIADD3 UR4, UR41, 0x24200, URZ ;  /* 0x0002420029047890 */ /* 0x000fe2000fffe03f */
[----:B------:R-:W-:Y:S01]  /*1470*/  WARPGROUP.ARRIVE ;  /* 0x00000000000079c5 */ /* 0x000fe20000000000 */
[----:B------:R-:W-:Y:S02]  /*1480*/  ULOP3.LUT UR42, UR42, 0x10000, URZ, 0xfc, !UPT ;  /* 0x000100002a2a7892 */ /* 0x000fe4000f8efc3f */
[----:B------:R-:W-:Y:S01]  /*1490*/  USHF.R.U32.HI UR4, URZ, 0x4, UR4 ;  /* 0x000000043f047899 */ /* 0x000fe20008011604 */
[----:B------:R-:W-:Y:S01]  /*14a0*/  UMOV UR5, 0xc0000010 ;  /* 0xc000001000057882 */ /* 0x000fe20000000000 */
[----:B------:R-:W-:Y:S02]  /*14b0*/  UMOV UR7, 0xc0000010 ;  /* 0xc000001000077882 */ /* 0x000fe40000000000 */
[----:B------:R-:W-:-:S04]  /*14c0*/  ULOP3.LUT UR4, UR4, 0x3fff, URZ, 0xc0, !UPT ;  /* 0x00003fff04047892 */ /* 0x000fc8000f8ec03f */
[----:B------:R-:W-:Y:S02]  /*14d0*/  ULOP3.LUT UR10, UR4, 0x10000, URZ, 0xfc, !UPT ;  /* 0x00010000040a7892 */ /* 0x000fe4000f8efc3f */
[----:B------:R-:W-:Y:S02]  /*14e0*/  ULEA UR4, UR39, UR42, 0x9 ;  /* 0x0000002a27047291 */ /* 0x000fe4000f8e483f */
[----:B------:R-:W-:-:S09]  /*14f0*/  ULEA UR6, UR39, UR10, 0x8 ;  /* 0x0000000a27067291 */ /* 0x000fd2000f8e403f */
[----:B------:R-:W-:Y:S01]  /*1500*/  HGMMA.64x128x16.F32.BF16 R88, gdesc[UR4], RZ, !UPT, gsb0 ;  /* 0x01e00000045879f0 */ /* 0x000fe2000c0018ff */
[----:B------:R-:W-:Y:S01]  /*1510*/  UIADD3 UR4, UR4, 0x100, URZ ;  /* 0x0000010004047890 */ /* 0x000fe2000fffe03f */
[----:B------:R-:W-:Y:S01]  /*1520*/  UMOV UR5, 0xc0000010 ;  /* 0xc000001000057882 */ /* 0x000fe20000000000 */
[----:B------:R-:W-:Y:S02]  /*1530*/  WARPGROUP.DEPBAR.LE gsb0, 0x0 ;  /* 0x00008000000079c5 */ /* 0x000fe40000010000 */
[----:B------:R-:W-:-:S07]  /*1540*/  WARPGROUP.ARRIVE ;  /* 0x00000000000079c5 */ /* 0x000fce0000000000 */
[----:B------:R-:W-:Y:S03]  /*1550*/  HGMMA.64x128x16.F32.BF16 R24, gdesc[UR4], RZ, !UPT, gsb0 ;  /* 0x01e00000041879f0 */ /* 0x000fe6000c0018ff */
[----:B------:R-:W-:Y:S02]  /*1560*/  WARPGROUP.DEPBAR.LE gsb0, 0x0 ;  /* 0x00008000000079c5 */ /* 0x000fe40000010000 */
[----:B------:R-:W-:Y:S05]  /*1570*/  @!P1 BRA `(.L_x_19) ;  /* 0x0000000000c89947 */ /* 0x000fea0003800000 */
[----:B------:R-:W-:Y:S01]  /*1580*/  UIADD3 UR4, UR39, 0x1, URZ ;  /* 0x0000000127047890 */ /* 0x000fe2000fffe03f */
[----:B------:R-:W-:Y:S01]  /*1590*/  IMAD.MOV.U32 R3, RZ, RZ, R0 ;  /* 0x000000ffff037224 */ /* 0x000fe200078e0000 */
[----:B------:R-:W-:Y:S02]  /*15a0*/  UMOV UR9, UR39 ;  /* 0x0000002700097c82 */ /* 0x000fe40008000000 */
[----:B------:R-:W-:-:S04]  /*15b0*/  UISETP.NE.AND UP0, UPT, UR4, 0x12, UPT ;  /* 0x000000120400788c */ /* 0x000fc8000bf05270 */
[----:B------:R-:W-:Y:S02]  /*15c0*/  USEL UR5, URZ, 0x1, UP0 ;  /* 0x000000013f057887 */ /* 0x000fe40008000000 */
[----:B------:R-:W-:Y:S02]  /*15d0*/  USEL UR8, UR4, URZ, UP0 ;  /* 0x0000003f04087287 */ /* 0x000fe40008000000 */
[----:B------:R-:W-:-:S06]  /*15e0*/  ULOP3.LUT UR5, UR38, UR5, URZ, 0x3c, !UPT ;  /* 0x0000000526057292 */ /* 0x000fcc000f8e3c3f */
[----:B------:R-:W-:-:S07]  /*15f0*/  IMAD.U32 R6, RZ, RZ, UR5 ;  /* 0x00000005ff067e24 */ /* 0x000fce000f8e00ff */
.L_x_26:
[----:B------:R-:W-:Y:S05]  /*1600*/  @!P0 BRA `(.L_x_20) ;  /* 0x0000000000048947 */ /* 0x000fea0003800000 */
[----:B------:R-:W-:Y:S01]  /*1610*/  BPT.TRAP 0x1 ;  /* 0x000000040000795c */ /* 0x000fe20000300000 */
.L_x_20:
[----:B------:R-:W-:Y:S01]  /*1620*/  ULEA UR4, UR8, UR41, 0x3 ;  /* 0x0000002908047291 */ /* 0x000fe2000f8e183f */
[----:B01----:R-:W-:-:S08]  /*1630*/  SHF.L.U32 R4, R6, 0x1f, RZ ;  /* 0x0000001f06047819 */ /* 0x003fd000000006ff */
[----:B------:R0:W1:Y:S01]  /*1640*/  SYNCS.PHASECHK.TRANS64.TRYWAIT P1, [UR4], R4 ;  /* 0x00000004ff0075a7 */ /* 0x0000620008020144 */
[----:B------:R-:W-:Y:S05]  /*1650*/  @!P0 BRA `(.L_x_21) ;  /* 0x0000000000048947 */ /* 0x000fea0003800000 */
[----:B------:R-:W-:Y:S01]  /*1660*/  BPT.TRAP 0x1 ;  /* 0x000000040000795c */ /* 0x000fe20000300000 */
.L_x_21:
[----:B-1----:R-:W-:Y:S05]  /*1670*/  @P1 BRA `(.L_x_22) ;  /* 0x0000000000081947 */ /* 0x002fea0003800000 */
[----:B------:R-:W1:Y:S02]  /*1680*/  SYNCS.PHASECHK.TRANS64.TRYWAIT P1, [UR4], R4 ;  /* 0x00000004ff0075a7 */ /* 0x000e640008020144 */
[----:B-1----:R-:W-:Y:S05]  /*1690*/  @!P1 BRA `(.L_x_23) ;  /* 0x000000b000189947 */ /* 0x002fea0003800000 */
.L_x_22:
[----:B------:R-:W-:Y:S01]  /*16a0*/  ULEA UR4, UR8, UR42, 0x9 ;  /* 0x0000002a08047291 */ /* 0x000fe2000f8e483f */
[----:B------:R-:W-:Y:S01]  /*16b0*/  WARPGROUP.ARRIVE ;  /* 0x00000000000079c5 */ /* 0x000fe20000000000 */
[----:B------:R-:W-:Y:S01]  /*16c0*/  ULEA UR6, UR8, UR10, 0x8 ;  /* 0x0000000a08067291 */ /* 0x000fe2000f8e403f */
[----:B------:R-:W-:Y:S01]  /*16d0*/  UMOV UR5, 0xc0000010 ;  /* 0xc000001000057882 */ /* 0x000fe20000000000 */
[----:B------:R-:W-:-:S07]  /*16e0*/  UMOV UR7, 0xc0000010 ;  /* 0xc000001000077882 */ /* 0x000fce0000000000 */
[----:B------:R-:W-:Y:S01]  /*16f0*/  HGMMA.64x128x16.F32.BF16 R88, gdesc[UR4], R88, gsb0 ;  /* 0x01e00000045879f0 */ /* 0x000fe20008001858 */
[----:B------:R-:W-:Y:S01]  /*1700*/  UIADD3 UR4, UR4, 0x100, URZ ;  /* 0x0000010004047890 */ /* 0x000fe2000fffe03f */
[----:B------:R-:W-:Y:S01]  /*1710*/  UMOV UR5, 0xc0000010 ;  /* 0xc000001000057882 */ /* 0x000fe20000000000 */
[----:B------:R-:W-:Y:S02]  /*1720*/  WARPGROUP.DEPBAR.LE gsb0, 0x0 ;  /* 0x00008000000079c5 */ /* 0x000fe40000010000 */
[----:B------:R-:W-:-:S07]  /*1730*/  WARPGROUP.ARRIVE ;  /* 0x00000000000079c5 */ /* 0x000fce0000000000 */
[----:B------:R-:W-:Y:S03]  /*1740*/  HGMMA.64x128x16.F32.BF16 R24, gdesc[UR4], R24, gsb0 ;  /* 0x01e00000041879f0 */ /* 0x000fe60008001818 */
[----:B------:R-:W-:Y:S02]  /*1750*/  WARPGROUP.DEPBAR.LE gsb0, 0x0 ;  /* 0x00008000000079c5 */ /* 0x000fe40000010000 */
[----:B------:R-:W-:Y:S05]  /*1760*/  @!P0 BRA `(.L_x_24) ;  /* 0x0000000000048947 */ /* 0x000fea0003800000 */
[----:B------:R-:W-:Y:S01]  /*1770*/  BPT.TRAP 0x1 ;  /* 0x000000040000795c */ /* 0x000fe20000300000 */
.L_x_24:
[----:B------:R-:W-:Y:S01]  /*1780*/  ULEA UR4, UR9, UR41, 0x3 ;  /* 0x0000002909047291 */ /* 0x000fe2000f8e183f */
[----:B------:R-:W-:-:S03]  /*1790*/  ISETP.GT.U32.AND P1, PT, R19, 0x1, PT ;  /* 0x000000011300780c */ /* 0x000fc60003f24070 */
[----:B------:R-:W-:-:S04]  /*17a0*/  UIADD3 UR4, UR4, 0x90, URZ ;  /* 0x0000009004047890 */ /* 0x000fc8000fffe03f */
[----:B------:R-:W-:-:S09]  /*17b0*/  UPRMT UR4, URZ, 0x654, UR4 ;  /* 0x000006543f047896 */ /* 0x000fd20008000004 */
[----:B------:R-:W-:Y:S01]  /*17c0*/  SYNCS.ARRIVE.TRANS64.RED.A1T0 RZ, [UR4], RZ ;  /* 0x000000ffffff79a7 */ /* 0x000fe20008100404 */
[----:B------:R-:W-:Y:S05]  /*17d0*/  @P1 BRA `(.L_x_25) ;  /* 0x0000000000041947 */ /* 0x000fea0003800000 */
[----:B------:R-:W-:Y:S01]  /*17e0*/  BPT.TRAP 0x1 ;  /* 0x000000040000795c */ /* 0x000fe20000300000 */
.L_x_25:
[----:B------:R-:W-:Y:S01]  /*17f0*/  UIADD3 UR8, UR8, 0x1, URZ ;  /* 0x0000000108087890 */ /* 0x000fe2000fffe03f */
[C---:B------:R-:W-:Y:S01]  /*1800*/  ISETP.GT.AND P1, PT, R3.reuse, 0x1, PT ;  /* 0x000000010300780c */ /* 0x040fe20003f24270 */
[----:B------:R-:W-:Y:S01]  /*1810*/  UIADD3 UR9, UR9, 0x1, URZ ;  /* 0x0000000109097890 */ /* 0x000fe2000fffe03f */
[----:B------:R-:W-:Y:S01]  /*1820*/  VIADD R3, R3, 0xffffffff ;  /* 0xffffffff03037836 */ /* 0x000fe20000000000 */
[----:B------:R-:W-:Y:S02]  /*1830*/  UISETP.NE.AND UP0, UPT, UR8, 0x12, UPT ;  /* 0x000000120800788c */ /* 0x000fe4000bf05270 */
[----:B------:R-:W-:Y:S02]  /*1840*/  UISETP.NE.AND UP1, UPT, UR9, 0x12, UPT ;  /* 0x000000120900788c */ /* 0x000fe4000bf25270 */
[----:B------:R-:W-:Y:S02]  /*1850*/  USEL UR4, URZ, 0x1, UP0 ;  /* 0x000000013f047887 */ /* 0x000fe40008000000 */
[----:B------:R-:W-:-:S02]  /*1860*/  USEL UR8, UR8, URZ, UP0 ;  /* 0x0000003f08087287 */ /* 0x000fc40008000000 */
[----:B------:R-:W-:Y:S02]  /*1870*/  USEL UR9, UR9, URZ, UP1 ;  /* 0x0000003f09097287 */ /* 0x000fe40008800000 */
[----:B------:R-:W-:Y:S01]  /*1880*/  LOP3.LUT R6, R6, UR4, RZ, 0x3c, !PT ;  /* 0x0000000406067c12 */ /* 0x000fe2000f8e3cff */
[----:B------:R-:W-:Y:S09]  /*1890*/  @P1 BRA `(.L_x_26) ;  /* 0xfffffffc00581947 */ /* 0x000ff2000383ffff */
.L_x_19:
[----:B------:R-:W2:Y:S02]  /*18a0*/  LDC R3, c[0x0][0x28c] ;  /* 0x0000a300ff037b82 */ /* 0x000ea40000000800 */
[----:B--2---:R-:W-:-:S13]  /*18b0*/  ISETP.GE.AND P1, PT, R3, 0x1, PT ;  /* 0x000000010300780c */ /* 0x004fda0003f26270 */
[----:B------:R-:W-:Y:S05]  /*18c0*/  @!P1 BRA `(.L_x_27) ;  /* 0x0000000000349947 */ /* 0x000fea0003800000 */
[----:B------:R-:W-:Y:S05]  /*18d0*/  @!P0 BRA `(.L_x_28) ;  /* 0x0000000000048947 */ /* 0x000fea0003800000 */
[----:B------:R-:W-:Y:S01]  /*18e0*/  BPT.TRAP 0x1 ;  /* 0x000000040000795c */ /* 0x000fe20000300000 */
.L_x_28:
[----:B------:R-:W-:Y:S01]  /*18f0*/  VIADD R0, R0, UR39 ;  /* 0x0000002700007c36 */ /* 0x000fe20008000000 */
[----:B------:R-:W-:-:S03]  /*1900*/  ISETP.GT.U32.AND P0, PT, R19, 0x1, PT ;  /* 0x000000011300780c */ /* 0x000fc60003f04070 */
[----:B01----:R-:W-:-:S05]  /*1910*/  IMAD.WIDE.U32 R4, R0, 0x38e38e39, RZ ;  /* 0x38e38e3900047825 */ /* 0x003fca00078e00ff */
[----:B------:R-:W-:-:S05]  /*1920*/  SHF.R.U32.HI R5, RZ, 0x2, R5 ;  /* 0x00000002ff057819 */ /* 0x000fca0000011605 */
[----:B------:R-:W-:-:S05]  /*1930*/  IMAD R0, R5, -0x12, R0 ;  /* 0xffffffee05007824 */ /* 0x000fca00078e0200 */
[----:B------:R-:W-:-:S04]  /*1940*/  LEA R0, R0, UR41, 0x3 ;  /* 0x0000002900007c11 */ /* 0x000fc8000f8e18ff */
[----:B------:R-:W-:-:S04]  /*1950*/  IADD3 R0, R0, 0x90, RZ ;  /* 0x0000009000007810 */ /* 0x000fc80007ffe0ff */
[----:B------:R-:W-:-:S04]  /*1960*/  PRMT R0, RZ, 0x654, R0 ;  /* 0x00000654ff007816 */ /* 0x000fc80000000000 */
[----:B------:R2:W-:Y:S01]  /*1970*/  SYNCS.ARRIVE.TRANS64.RED.A1T0 RZ, [R0+URZ], RZ ;  /* 0x000000ff00ff79a7 */ /* 0x0005e2000810043f */
[----:B------:R-:W-:Y:S05]  /*1980*/  @P0 BRA `(.L_x_27) ;  /* 0x0000000000040947 */ /* 0x000fea0003800000 */
[----:B------:R-:W-:Y:S01]  /*1990*/  BPT.TRAP 0x1 ;  /* 0x000000040000795c */ /* 0x000fe20000300000 */
.L_x_27:
[----:B------:R-:W3:Y:S01]  /*19a0*/  LDC R6, c[0x0][0x288] ;  /* 0x0000a200ff067b82 */ /* 0x000ee20000000800 */
[----:B01----:R-:W-:Y:S01]  /*19b0*/  LOP3.LUT R4, R18, 0x60, RZ, 0xc0, !PT ;  /* 0x0000006012047812 */ /* 0x003fe200078ec0ff */
[----:B------:R-:W-:Y:S01]  /*19c0*/  IMAD.SHL.U32 R13, R153, 0x80, RZ ;  /* 0x00000080990d7824 */ /* 0x000fe200078e00ff */
[----:B------:R-:W-:Y:S01]  /*19d0*/  UIADD3 UR39, UR40, UR39, URZ ;  /* 0x0000002728277290 */ /* 0x000fe2000fffe03f */
[----:B------:R-:W-:Y:S01]  /*19e0*/  SHF.R.U32.HI R3, RZ, 0x2, R18 ;  /* 0x00000002ff037819 */ /* 0x000fe20000011612 */
[----:B------:R-:W-:Y:S01]  /*19f0*/  IMAD.SHL.U32 R15, R152, 0x100, RZ ;  /* 0x00000100980f7824 */ /* 0x000fe200078e00ff */
[----:B------:R-:W-:Y:S01]  /*1a00*/  SHF.R.U32.HI R10, RZ, 0x1, R4 ;  /* 0x00000001ff0a7819 */ /* 0x000fe20000011604 */
[----:B------:R-:W-:Y:S01]  /*1a10*/  UISETP.GT.U32.AND UP0, UPT, UR39, 0x11, UPT ;  /* 0x000000112700788c */ /* 0x000fe2000bf04070 */
[----:B------:R-:W-:Y:S01]  /*1a20*/  LOP3.LUT R4, R18, 0x3, RZ, 0xc0, !PT ;  /* 0x0000000312047812 */ /* 0x000fe200078ec0ff */
[----:B------:R-:W-:Y:S01]  /*1a30*/  ULDC UR7, c[0x0][0x284] ;  /* 0x0000a10000077ab9 */ /* 0x000fe20000000800 */
[----:B--2---:R-:W-:Y:S01]  /*1a40*/  LOP3.LUT R0, R22, 0x1, RZ, 0xc0, !PT ;  /* 0x0000000116007812 */ /* 0x004fe200078ec0ff */
[----:B------:R-:W-:Y:S01]  /*1a50*/  UISETP.LT.U32.AND UP0, UPT, UR40, 0x12, UP0 ;  /* 0x000000122800788c */ /* 0x000fe20008701070 */
[----:B------:R-:W-:Y:S01]  /*1a60*/  LOP3.LUT R3, R3, 0x7, RZ, 0xc0, !PT ;  /* 0x0000000703037812 */ /* 0x000fe200078ec0ff */
[----:B------:R-:W-:Y:S01]  /*1a70*/  UISETP.GE.U32.AND UP1, UPT, UR40, 0x12, UPT ;  /* 0x000000122800788c */ /* 0x000fe2000bf26070 */
[----:B------:R-:W-:Y:S01]  /*1a80*/  SHF.R.S32.HI R21, RZ, 0x1f, R23 ;  /* 0x0000001fff157819 */ /* 0x000fe20000011417 */
[----:B------:R-:W-:Y:S01]  /*1a90*/  IMAD.SHL.U32 R8, R0, 0x40, RZ ;  /* 0x0000004000087824 */ /* 0x000fe200078e00ff */
[----:B------:R-:W-:Y:S01]  /*1aa0*/  IADD3 R5, RZ, -R10, -R3 ;  /* 0x8000000aff057210 */ /* 0x000fe20007ffe803 */
[----:B------:R-:W-:Y:S01]  /*1ab0*/  ULDC.64 UR8, c[0x0][0x5d0] ;  /* 0x0001740000087ab9 */ /* 0x000fe20000000a00 */
[----:B------:R-:W-:-:S02]  /*1ac0*/  UIMAD.WIDE.U32 UR4, UR39, 0x38e38e39, URZ ;  /* 0x38e38e39270478a5 */ /* 0x000fc4000f8e003f */
[----:B------:R-:W-:Y:S01]  /*1ad0*/  USEL UR6, URZ, 0x1, !UP0 ;  /* 0x000000013f067887 */ /* 0x000fe2000c000000 */
[----:B------:R-:W-:Y:S01]  /*1ae0*/  LOP3.LUT R3, R8, 0x40, R3, 0xe2, !PT ;  /* 0x0000004008037812 */ /* 0x000fe200078ee203 */
[----:B------:R-:W-:Y:S01]  /*1af0*/  IMAD.WIDE R8, R152, 0x100, RZ ;  /* 0x0000010098087825 */ /* 0x000fe200078e02ff */
[----:B------:R-:W-:Y:S01]  /*1b00*/  USHF.R.U32.HI UR4, URZ, 0x2, UR5 ;  /* 0x000000023f047899 */ /* 0x000fe20008011605 */
[----:B---3--:R-:W-:Y:S01]  /*1b10*/  ISETP.GE.AND P0, PT, R13, R6, PT ;  /* 0x000000060d00720c */ /* 0x008fe20003f06270 */
[----:B------:R-:W-:Y:S01]  /*1b20*/  ULOP3.LUT UR38, UR38, UR6, URZ, 0x3c, !UPT ;  /* 0x0000000626267292 */ /* 0x000fe2000f8e3c3f */
[----:B------:R-:W-:Y:S01]  /*1b30*/  IMAD R12, R4, -0x2, R6 ;  /* 0xfffffffe040c7824 */ /* 0x000fe200078e0206 */
[----:B------:R-:W-:Y:S01]  /*1b40*/  LOP3.LUT R153, R8, R3, R10, 0xfe, !PT ;  /* 0x0000000308997212 */ /* 0x000fe200078efe0a */
[----:B------:R-:W-:Y:S01]  /*1b50*/  IMAD.SHL.U32 R6, R18, 0x2, RZ ;  /* 0x0000000212067824 */ /* 0x000fe200078e00ff */
[----:B------:R-:W-:Y:S01]  /*1b60*/  ISETP.GE.OR P0, PT, R15, UR7, P0 ;  /* 0x000000070f007c0c */ /* 0x000fe20008706670 */
[----:B------:R-:W-:Y:S01]  /*1b70*/  IMAD R4, R21, UR8, RZ ;  /* 0x0000000815047c24 */ /* 0x000fe2000f8e02ff */
[----:B------:R-:W-:Y:S01]  /*1b80*/  UIMAD UR39, UR4, -0x12, UR39 ;  /* 0xffffffee042778a4 */ /* 0x000fe2000f8e0227 */
[----:B------:R-:W-:Y:S01]  /*1b90*/  IMAD R0, R0, -0x40, R5 ;  /* 0xffffffc000007824 */ /* 0x000fe200078e0205 */
[----:B------:R-:W-:Y:S01]  /*1ba0*/  LOP3.LUT R6, R13, 0x6, R6, 0xf8, !PT ;  /* 0x000000060d067812 */ /* 0x000fe200078ef806 */
[----:B------:R-:W-:Y:S01]  /*1bb0*/  IMAD R11, R23, UR9, R4 ;  /* 0x00000009170b7c24 */ /* 0x000fe2000f8e0204 */
[----:B------:R-:W-:Y:S01]  /*1bc0*/  @UP1 ULOP3.LUT UR38, UR38, 0x1, UR4, 0x78, !UPT ;  /* 0x0000000126261892 */ /* 0x000fe2000f8e7804 */
[----:B------:R-:W-:Y:S01]  /*1bd0*/  IMAD.MOV.U32 R152, RZ, RZ, -0x1 ;  /* 0xffffffffff987424 */ /* 0x000fe200078e00ff */
[----:B------:R-:W-:-:S02]  /*1be0*/  SHF.R.S32.HI R7, RZ, 0x1f, R6 ;  /* 0x0000001fff077819 */ /* 0x000fc40000011406 */
[----:B------:R-:W-:Y:S01]  /*1bf0*/  IADD3 R3, -R15, UR7, R0 ;  /* 0x000000070f037c10 */ /* 0x000fe2000fffe100 */
[----:B------:R-:W-:Y:S02]  /*1c00*/  IMAD.IADD R0, R12, 0x1, -R13 ;  /* 0x000000010c007824 */ /* 0x000fe400078e0a0d */
[----:B------:R-:W-:-:S04]  /*1c10*/  IMAD.WIDE.U32 R4, R23, UR8, R6 ;  /* 0x0000000817047c25 */ /* 0x000fc8000f8e0006 */
[----:B------:R-:W-:Y:S02]  /*1c20*/  IMAD.IADD R11, R5, 0x1, R11 ;  /* 0x00000001050b7824 */ /* 0x000fe400078e020b */
[----:B------:R-:W-:Y:S01]  /*1c30*/  IMAD.MOV.U32 R10, RZ, RZ, R4 ;  /* 0x000000ffff0a7224 */ /* 0x000fe200078e0004 */
[----:B------:R-:W-:Y:S06]  /*1c40*/  @P0 BRA `(.L_x_29) ;  /* 0x00000084006c0947 */ /* 0x000fec0003800000 */
[----:B------:R-:W0:Y:S01]  /*1c50*/  LDC.64 R4, c[0x0][0x5c8] ;  /* 0x00017200ff047b82 */ /* 0x000e220000000a00 */
[----:B-----5:R-:W-:Y:S01]  /*1c60*/  FSETP.NEU.AND P0, PT, R155, RZ, PT ;  /* 0x000000ff9b00720b */ /* 0x020fe20003f0d000 */
[----:B------:R-:W-:Y:S01]  /*1c70*/  BSSY B0, `(.L_x_29) ;  /* 0x0000858000007945 */ /* 0x000fe20003800000 */
[----:B------:R-:W-:-:S04]  /*1c80*/  ISETP.GT.AND P3, PT, R3, RZ, PT ;  /* 0x000000ff0300720c */ /* 0x000fc80003f64270 */
[----:B------:R-:W-:Y:S01]  /*1c90*/  ISETP.GT.AND P1, PT, R0, RZ, P3 ;  /* 0x000000ff0000720c */ /* 0x000fe20001f24270 */
[-C--:B0-----:R-:W-:Y:S02]  /*1ca0*/  IMAD R12, R9, R4.reuse, RZ ;  /* 0x00000004090c7224 */ /* 0x081fe400078e02ff */
[----:B------:R-:W-:-:S04]  /*1cb0*/  IMAD.WIDE.U32 R166, R153, R4, R10 ;  /* 0x0000000499a67225 */ /* 0x000fc800078e000a */
[----:B------:R-:W-:-:S04]  /*1cc0*/  IMAD R11, R153, R5, R12 ;  /* 0x00000005990b7224 */ /* 0x000fc800078e020c */
[----:B------:R-:W-:Y:S01]  /*1cd0*/  IMAD.IADD R169, R167, 0x1, R11 ;  /* 0x00000001a7a97824 */ /* 0x000fe200078e020b */
[----:B------:R-:W-:Y:S06]  /*1ce0*/  @!P0 BRA `(.L_x_30) ;  /* 0x00000060000c8947 */ /* 0x000fec0003800000 */
[----:B------:R-:W0:Y:S01]  /*1cf0*/  LDC.64 R12, c[0x0][0x5b8] ;  /* 0x00016e00ff0c7b82 */ /* 0x000e220000000a00 */
[----:B------:R-:W-:-:S07]  /*1d00*/  ULDC.64 UR4, c[0x0][0x5c0] ;  /* 0x0001700000047ab9 */ /* 0x000fce0000000a00 */
[----:B------:R-:W1:Y:S08]  /*1d10*/  LDC.64 R14, c[0x0][0x5b0] ;  /* 0x00016c00ff0e7b82 */ /* 0x000e700000000a00 */
[----:B------:R-:W2:Y:S01]  /*1d20*/  LDC.64 R10, c[0x0][0x5a8] ;  /* 0x00016a00ff0a7b82 */ /* 0x000ea20000000a00 */
[----:B0-----:R-:W-:-:S04]  /*1d30*/  IMAD R20, R21, R12, RZ ;  /* 0x0000000c15147224 */ /* 0x001fc800078e02ff */
[C---:B------:R-:W-:Y:S02]  /*1d40*/  IMAD R13, R23.reuse, R13, R20 ;  /* 0x0000000d170d7224 */ /* 0x040fe400078e0214 */
[----:B------:R-:W-:-:S04]  /*1d50*/  IMAD.WIDE.U32 R20, R23, R12, R6 ;  /* 0x0000000c17147225 */ /* 0x000fc800078e0006 */
[----:B-1----:R-:W-:Y:S02]  /*1d60*/  IMAD R156, R9, R14, RZ ;  /* 0x0000000e099c7224 */ /* 0x002fe400078e02ff */
[----:B------:R-:W-:Y:S02]  /*1d70*/  IMAD.IADD R157, R21, 0x1, R13 ;  /* 0x00000001159d7824 */ /* 0x000fe400078e020d */
[----:B------:R-:W-:Y:S02]  /*1d80*/  IMAD R167, R153, R15, R156 ;  /* 0x0000000f99a77224 */ /* 0x000fe400078e029c */
[----:B------:R-:W-:-:S04]  /*1d90*/  IMAD.MOV.U32 R156, RZ, RZ, R20 ;  /* 0x000000ffff9c7224 */ /* 0x000fc800078e0014 */
[----:B------:R-:W-:-:S04]  /*1da0*/  IMAD.WIDE.U32 R158, R153, R14, R156 ;  /* 0x0000000e999e7225 */ /* 0x000fc800078e009c */
[----:B------:R-:W-:Y:S01]  /*1db0*/  IMAD.IADD R159, R159, 0x1, R167 ;  /* 0x000000019f9f7824 */ /* 0x000fe200078e02a7 */
[----:B--2---:R-:W-:-:S04]  /*1dc0*/  LEA R160, P0, R158, R10, 0x1 ;  /* 0x0000000a9ea07211 */ /* 0x004fc800078008ff */
[----:B------:R-:W-:-:S05]  /*1dd0*/  LEA.HI.X R161, R158, R11, R159, 0x1, P0 ;  /* 0x0000000b9ea17211 */ /* 0x000fca00000f0c9f */
[----:B------:R-:W2:Y:S01]  /*1de0*/  @P1 LDG.E.LTC128B.U16 R165, desc[UR36][R160.64] ;  /* 0x00000024a0a51981 */ /* 0x000ea2000c1e1520 */
[----:B------:R-:W-:Y:S01]  /*1df0*/  IMAD.WIDE.U32 R162, R153, R14, R6 ;  /* 0x0000000e99a27225 */ /* 0x000fe200078e0006 */
[----:B------:R-:W-:Y:S01]  /*1e00*/  ISETP.GT.AND P2, PT, R0, 0x1, P3 ;  /* 0x000000010000780c */ /* 0x000fe20001f44270 */
[----:B------:R-:W-:Y:S02]  /*1e10*/  BSSY B1, `(.L_x_31) ;  /* 0x0000012000017945 */ /* 0x000fe40003800000 */
[----:B------:R-:W-:Y:S02]  /*1e20*/  IMAD.IADD R163, R167, 0x1, R163 ;  /* 0x00000001a7a37824 */ /* 0x000fe400078e02a3 */
[----:B------:R-:W-:-:S04]  /*1e30*/  IMAD.WIDE.U32 R162, R23, R12, R162 ;  /* 0x0000000c17a27225 */ /* 0x000fc800078e00a2 */
[----:B--2---:R-:W-:-:S04]  /*1e40*/  IMAD.U32 R158, R165, 0x10000, RZ ;  /* 0x00010000a59e7824 */ /* 0x004fc800078e00ff */
[----:B------:R-:W-:Y:S01]  /*1e50*/  FMUL R159, R158, R155 ;  /* 0x0000009b9e9f7220 */ /* 0x000fe20000400000 */
[----:B------:R-:W-:-:S03]  /*1e60*/  LEA R158, P0, R166, UR4, 0x1 ;  /* 0x00000004a69e7c11 */ /* 0x000fc6000f8008ff */
[----:B------:R-:W-:Y:S01]  /*1e70*/  FFMA R159, R88, R154, R159 ;  /* 0x0000009a589f7223 */ /* 0x000fe2000000009f */
[----:B------:R-:W-:-:S04]  /*1e80*/  IMAD.IADD R88, R13, 0x1, R163 ;  /* 0x000000010d587824 */ /* 0x000fc800078e02a3 */
[----:B------:R-:W-:Y:S02]  /*1e90*/  F2FP.BF16.F32.PACK_AB R161, RZ, R159 ;  /* 0x0000009fffa1723e */ /* 0x000fe400000010ff */
[----:B------:R-:W-:Y:S02]  /*1ea0*/  LEA.HI.X R159, R166, UR5, R169, 0x1, P0 ;  /* 0x00000005a69f7c11 */ /* 0x000fe400080f0ca9 */
[----:B------:R-:W-:Y:S02]  /*1eb0*/  PRMT R163, R161, 0x7610, R163 ;  /* 0x00007610a1a37816 */ /* 0x000fe400000000a3 */
[----:B------:R-:W-:-:S03]  /*1ec0*/  LEA R160, P0, R162, R10, 0x1 ;  /* 0x0000000aa2a07211 */ /* 0x000fc600078008ff */
[----:B------:R0:W-:Y:S01]  /*1ed0*/  @P1 STG.E.U16 desc[UR36][R158.64], R163 ;  /* 0x000000a39e001986 */ /* 0x0001e2000c101524 */
[----:B------:R-:W-:Y:S02]  /*1ee0*/  LEA.HI.X R161, R162, R11, R88, 0x1, P0 ;  /* 0x0000000ba2a17211 */ /* 0x000fe400000f0c58 */
[C---:B------:R-:W-:Y:S02]  /*1ef0*/  SHF.L.U32 R162, R14.reuse, 0x3, RZ ;  /* 0x000000030ea27819 */ /* 0x040fe400000006ff */
[----:B0-----:R-:W-:Y:S01]  /*1f00*/  SHF.L.U64.HI R163, R14, 0x3, R15 ;  /* 0x000000030ea37819 */ /* 0x001fe2000001020f */
[----:B------:R-:W-:Y:S06]  /*1f10*/  @!P2 BRA `(.L_x_32) ;  /* 0x000000000004a947 */ /* 0x000fec0003800000 */
[----:B------:R0:W5:Y:S02]  /*1f20*/  LDG.E.LTC128B.U16 R165, desc[UR36][R160.64+0x2] ;  /* 0x00000224a0a57981 */ /* 0x000164000c1e1520 */
.L_x_32:
[----:B------:R-:W-:Y:S05]  /*1f30*/  BSYNC B1 ;  /* 0x0000000000017941 */ /* 0x000fea0003800000 */
.L_x_31:
[----:B-----5:R-:W-:Y:S01]  /*1f40*/  IMAD.U32 R88, R165, 0x10000, RZ ;  /* 0x00010000a5587824 */ /* 0x020fe200078e00ff */
[----:B------:R-:W-:Y:S01]  /*1f50*/  ISETP.GT.AND P0, PT, R3, 0x8, PT ;  /* 0x000000080300780c */ /* 0x000fe20003f04270 */
[----:B------:R-:W-:Y:S01]  /*1f60*/  IMAD.WIDE.U32 R170, R153, R14, R162 ;  /* 0x0000000e99aa7225 */ /* 0x000fe200078e00a2 */
[----:B------:R-:W-:-:S03]  /*1f70*/  PRMT R172, R165, 0x7610, R172 ;  /* 0x00007610a5ac7816 */ /* 0x000fc600000000ac */
[----:B------:R-:W-:Y:S01]  /*1f80*/  FMUL R88, R88, R155 ;  /* 0x0000009b58587220 */ /* 0x000fe20000400000 */
[----:B------:R-:W-:Y:S01]  /*1f90*/  ISETP.GT.AND P1, PT, R0, RZ, P0 ;  /* 0x000000ff0000720c */ /* 0x000fe20000724270 */
[----:B------:R-:W-:Y:S01]  /*1fa0*/  IMAD.IADD R169, R167, 0x1, R171 ;  /* 0x00000001a7a97824 */ /* 0x000fe200078e02ab */
[----:B------:R-:W-:Y:S01]  /*1fb0*/  IADD3 R166, P4, R20, R170, RZ ;  /* 0x000000aa14a67210 */ /* 0x000fe20007f9e0ff */
[----:B------:R-:W-:-:S04]  /*1fc0*/  FFMA R89, R89, R154, R88 ;  /* 0x0000009a59597223 */ /* 0x000fc80000000058 */
[----:B------:R-:W-:Y:S01]  /*1fd0*/  IMAD.X R167, R169, 0x1, R157, P4 ;  /* 0x00000001a9a77824 */ /* 0x000fe200020e069d */
[----:B------:R-:W-:Y:S02]  /*1fe0*/  F2FP.BF16.F32.PACK_AB R168, RZ, R89 ;  /* 0x00000059ffa8723e */ /* 0x000fe400000010ff */
[----:B------:R-:W-:Y:S02]  /*1ff0*/  LEA R88, P4, R166, R10, 0x1 ;  /* 0x0000000aa6587211 */ /* 0x000fe400078808ff */
[----:B------:R-:W-:Y:S02]  /*2000*/  PRMT R171, R168, 0x7610, R171 ;  /* 0x00007610a8ab7816 */ /* 0x000fe400000000ab */
[----:B------:R-:W-:-:S03]  /*2010*/  LEA.HI.X R89, R166, R11, R167, 0x1, P4 ;  /* 0x0000000ba6597211 */ /* 0x000fc600020f0ca7 */
[----:B------:R1:W-:Y:S04]  /*2020*/  @P2 STG.E.U16 desc[UR36][R158.64+0x2], R171 ;  /* 0x000002ab9e002986 */ /* 0x0003e8000c101524 */
[----:B------:R2:W3:Y:S01]  /*2030*/  @P1 LDG.E.LTC128B.U16 R172, desc[UR36][R88.64] ;  /* 0x0000002458ac1981 */ /* 0x0004e2000c1e1520 */
[----:B------:R-:W-:Y:S01]  /*2040*/  IMAD.SHL.U32 R165, R4, 0x10, RZ ;  /* 0x0000001004a57824 */ /* 0x000fe200078e00ff */
[----:B------:R-:W-:Y:S01]  /*2050*/  IADD3 R170, P2, R6, R170, RZ ;  /* 0x000000aa06aa7210 */ /* 0x000fe20007f5e0ff */
[----:B------:R-:W-:Y:S03]  /*2060*/  BSSY B1, `(.L_x_33) ;  /* 0x0000011000017945 */ /* 0x000fe60003800000 */
[----:B------:R-:W-:Y:S01]  /*2070*/  IADD3 R168, P4, R165, R158, RZ ;  /* 0x0000009ea5a87210 */ /* 0x000fe20007f9e0ff */
[----:B-1----:R-:W-:Y:S01]  /*2080*/  IMAD.X R171, R7, 0x1, R169, P2 ;  /* 0x0000000107ab7824 */ /* 0x002fe200010e06a9 */
[----:B------:R-:W-:Y:S01]  /*2090*/  ISETP.GT.AND P2, PT, R0, 0x1, P0 ;  /* 0x000000010000780c */ /* 0x000fe20000744270 */
[----:B------:R-:W-:-:S03]  /*20a0*/  IMAD.WIDE.U32 R170, R23, R12, R170 ;  /* 0x0000000c17aa7225 */ /* 0x000fc600078e00aa */
[----:B--2---:R-:W-:Y:S01]  /*20b0*/  LEA R88, P5, R170, R10, 0x1 ;  /* 0x0000000aaa587211 */ /* 0x004fe200078a08ff */
[----:B---3--:R-:W-:-:S04]  /*20c0*/  IMAD.U32 R166, R172, 0x10000, RZ ;  /* 0x00010000aca67824 */ /* 0x008fc800078e00ff */
[----:B------:R-:W-:Y:S01]  /*20d0*/  FMUL R167, R166, R155 ;  /* 0x0000009ba6a77220 */ /* 0x000fe20000400000 */
[----:B------:R-:W-:-:S03]  /*20e0*/  IMAD.IADD R166, R13, 0x1, R171 ;  /* 0x000000010da67824 */ /* 0x000fc600078e02ab */
[----:B------:R-:W-:Y:S01]  /*20f0*/  FFMA R90, R90, R154, R167 ;  /* 0x0000009a5a5a7223 */ /* 0x000fe200000000a7 */
[----:B------:R-:W-:Y:S02]  /*2100*/  SHF.L.U64.HI R167, R4, 0x4, R5 ;  /* 0x0000000404a77819 */ /* 0x000fe40000010205 */
[----:B------:R-:W-:Y:S02]  /*2110*/  LEA.HI.X R89, R170, R11, R166, 0x1, P5 ;  /* 0x0000000baa597211 */ /* 0x000fe400028f0ca6 */
[----:B------:R-:W-:Y:S01]  /*2120*/  F2FP.BF16.F32.PACK_AB R90, RZ, R90 ;  /* 0x0000005aff5a723e */ /* 0x000fe200000010ff */
[----:B------:R-:W-:-:S05]  /*2130*/  IMAD.X R169, R167, 0x1, R159, P4 ;  /* 0x00000001a7a97824 */ /* 0x000fca00020e069f */
[----:B------:R1:W-:Y:S01]  /*2140*/  @P1 STG.E.U16 desc[UR36][R168.64], R90 ;  /* 0x0000005aa8001986 */ /* 0x0003e2000c101524 */
[----:B------:R-:W-:Y:S05]  /*2150*/  @!P2 BRA `(.L_x_34) ;  /* 0x000000000004a947 */ /* 0x000fea0003800000 */
[----:B------:R2:W5:Y:S02]  /*2160*/  LDG.E.LTC128B.U16 R172, desc[UR36][R88.64+0x2] ;  /* 0x0000022458ac7981 */ /* 0x000564000c1e1520 */
.L_x_34:
[----:B------:R-:W-:Y:S05]  /*2170*/  BSYNC B1 ;  /* 0x0000000000017941 */ /* 0x000fea0003800000 */
.L_x_33:
[----:B-1---5:R-:W-:Y:S01]  /*2180*/  IMAD.U32 R90, R172, 0x10000, RZ ;  /* 0x00010000ac5a7824 */ /* 0x022fe200078e00ff */
[----:B------:R-:W-:Y:S01]  /*2190*/  ISETP.GT.AND P1, PT, R0, 0x8, P3 ;  /* 0x000000080000780c */ /* 0x000fe20001f24270 */
[----:B------:R-:W-:Y:S02]  /*21a0*/  BSSY B1, `(.L_x_35) ;  /* 0x000000a000017945 */ /* 0x000fe40003800000 */
[----:B------:R-:W-:-:S04]  /*21b0*/  FMUL R90, R90, R155 ;  /* 0x0000009b5a5a7220 */ /* 0x000fc80000400000 */
[----:B------:R-:W-:Y:S01]  /*21c0*/  FFMA R90, R91, R154, R90 ;  /* 0x0000009a5b5a7223 */ /* 0x000fe2000000005a */
[----:B------:R-:W-:-:S04]  /*21d0*/  @P2 IMAD.MOV.U32 R91, RZ, RZ, R169 ;  /* 0x000000ffff5b2224 */ /* 0x000fc800078e00a9 */
[----:B------:R-:W-:-:S04]  /*21e0*/  F2FP.BF16.F32.PACK_AB R90, RZ, R90 ;  /* 0x0000005aff5a723e */ /* 0x000fc800000010ff */
[----:B------:R-:W-:Y:S01]  /*21f0*/  PRMT R166, R90, 0x7610, R166 ;  /* 0x000076105aa67816 */ /* 0x000fe200000000a6 */
[----:B------:R-:W-:-:S05]  /*2200*/  @P2 IMAD.MOV.U32 R90, RZ, RZ, R168 ;  /* 0x000000ffff5a2224 */ /* 0x000fca00078e00a8 */
[----:B------:R1:W-:Y:S01]  /*2210*/  @P2 STG.E.U16 desc[UR36][R90.64+0x2], R166 ;  /* 0x000002a65a002986 */ /* 0x0003e2000c101524 */
[----:B------:R-:W-:Y:S05]  /*2220*/  @!P1 BRA `(.L_x_36) ;  /* 0x0000000000049947 */ /* 0x000fea0003800000 */
[----:B------:R3:W5:Y:S02]  /*2230*/  LDG.E.LTC128B.U16 R172, desc[UR36][R160.64+0x10] ;  /* 0x00001024a0ac7981 */ /* 0x000764000c1e1520 */
.L_x_36:
[----:B------:R-:W-:Y:S05]  /*2240*/  BSYNC B1 ;  /* 0x0000000000017941 */ /* 0x000fea0003800000 */
.L_x_35:
[----:B-1---5:R-:W-:Y:S01]  /*2250*/  IMAD.U32 R90, R172, 0x10000, RZ ;  /* 0x00010000ac5a7824 */ /* 0x022fe200078e00ff */
[----:B------:R-:W-:Y:S01]  /*2260*/  ISETP.GT.AND P2, PT, R0, 0x9, P3 ;  /* 0x000000090000780c */ /* 0x000fe20001f44270 */
[----:B------:R-:W-:Y:S02]  /*2270*/  BSSY B1, `(.L_x_37) ;  /* 0x000000a000017945 */ /* 0x000fe40003800000 */
[----:B------:R-:W-:Y:S01]  /*2280*/  FMUL R91, R90, R155 ;  /* 0x0000009b5a5b7220 */ /* 0x000fe20000400000 */
[----:B------:R-:W-:-:S03]  /*2290*/  @P1 IMAD.MOV.U32 R90, RZ, RZ, R158 ;  /* 0x000000ffff5a1224 */ /* 0x000fc600078e009e */
[----:B------:R-:W-:-:S05]  /*22a0*/  FFMA R91, R92, R154, R91 ;  /* 0x0000009a5c5b7223 */ /* 0x000fca000000005b */
[----:B------:R-:W-:-:S04]  /*22b0*/  F2FP.BF16.F32.PACK_AB R91, RZ, R91 ;  /* 0x0000005bff5b723e */ /* 0x000fc800000010ff */
[----:B------:R-:W-:Y:S01]  /*22c0*/  PRMT R92, R91, 0x7610, R92 ;  /* 0x000076105b5c7816 */ /* 0x000fe2000000005c */
[----:B------:R-:W-:-:S05]  /*22d0*/  @P1 IMAD.MOV.U32 R91, RZ, RZ, R159 ;  /* 0x000000ffff5b1224 */ /* 0x000fca00078e009f */
[----:B------:R1:W-:Y:S01]  /*22e0*/  @P1 STG.E.U16 desc[UR36][R90.64+0x10], R92 ;  /* 0x0000105c5a001986 */ /* 0x0003e2000c101524 */
[----:B------:R-:W-:Y:S05]  /*22f0*/  @!P2 BRA `(.L_x_38) ;  /* 0x000000000004a947 */ /* 0x000fea0003800000 */
[----:B------:R4:W5:Y:S02]  /*2300*/  LDG.E.LTC128B.U16 R172, desc[UR36][R160.64+0x12] ;  /* 0x00001224a0ac7981 */ /* 0x000964000c1e1520 */
.L_x_38:
[----:B------:R-:W-:Y:S05]  /*2310*/  BSYNC B1 ;  /* 0x0000000000017941 */ /* 0x000fea0003800000 */
.L_x_37:
[----:B-1---5:R-:W-:Y:S01]  /*2320*/  IMAD.U32 R90, R172, 0x10000, RZ ;  /* 0x00010000ac5a7824 */ /* 0x022fe200078e00ff */
[----:B------:R-:W-:Y:S01]  /*2330*/  ISETP.GT.AND P1, PT, R0, 0x8, P0 ;  /* 0x000000080000780c */ /* 0x000fe20000724270 */
[----:B------:R-:W-:Y:S01]  /*2340*/  @P2 IMAD.MOV.U32 R91, RZ, RZ, R159 ;  /* 0x000000ffff5b2224 */ /* 0x000fe200078e009f */
[----:B------:R-:W-:Y:S01]  /*2350*/  BSSY B1, `(.L_x_39) ;  /* 0x0000009000017945 */ /* 0x000fe20003800000 */
[----:B------:R-:W-:-:S04]  /*2360*/  FMUL R90, R90, R155 ;  /* 0x0000009b5a5a7220 */ /* 0x000fc80000400000 */
[----:B------:R-:W-:-:S05]  /*2370*/  FFMA R90, R93, R154, R90 ;  /* 0x0000009a5d5a7223 */ /* 0x000fca000000005a */
[----:B------:R-:W-:-:S04]  /*2380*/  F2FP.BF16.F32.PACK_AB R90, RZ, R90 ;  /* 0x0000005aff5a723e */ /* 0x000fc800000010ff */
[----:B------:R-:W-:Y:S02]  /*2390*/  PRMT R92, R90, 0x7610, R92 ;  /* 0x000076105a5c7816 */ /* 0x000fe4000000005c */
[----:B------:R-:W-:-:S05]  /*23a0*/  @P2 MOV R90, R158 ;  /* 0x0000009e005a2202 */ /* 0x000fca0000000f00 */
[----:B------:R1:W-:Y:S01]  /*23b0*/  @P2 STG.E.U16 desc[UR36][R90.64+0x12], R92 ;  /* 0x0000125c5a002986 */ /* 0x0003e2000c101524 */
[----:B------:R-:W-:Y:S05]  /*23c0*/  @!P1 BRA `(.L_x_40) ;  /* 0x0000000000049947 */ /* 0x000fea0003800000 */
[----:B------:R0:W5:Y:S02]  /*23d0*/  LDG.E.LTC128B.U16 R172, desc[UR36][R88.64+0x10] ;  /* 0x0000102458ac7981 */ /* 0x000164000c1e1520 */
.L_x_40:
[----:B------:R-:W-:Y:S05]  /*23e0*/  BSYNC B1 ;  /* 0x0000000000017941 */ /* 0x000fea0003800000 */
.L_x_39:
        /* <DEDUP_REMOVED lines=12> */
.L_x_42:
[----:B------:R-:W-:Y:S05]  /*24b0*/  BSYNC B1 ;  /* 0x0000000000017941 */ /* 0x000fea0003800000 */
.L_x_41:
[----:B-1---5:R-:W-:Y:S01]  /*24c0*/  IMAD.U32 R90, R172, 0x10000, RZ ;  /* 0x00010000ac5a7824 */ /* 0x022fe200078e00ff */
[----:B------:R-:W-:Y:S01]  /*24d0*/  ISETP.GT.AND P1, PT, R0, 0x10, P3 ;  /* 0x000000100000780c */ /* 0x000fe20001f24270 */
[----:B------:R-:W-:Y:S01]  /*24e0*/  @P2 IMAD.MOV.U32 R91, RZ, RZ, R169 ;  /* 0x000000ffff5b2224 */ /* 0x000fe200078e00a9 */
[----:B------:R-:W-:Y:S01]  /*24f0*/  BSSY B1, `(.L_x_43) ;  /* 0x0000009000017945 */ /* 0x000fe20003800000 */
[----:B------:R-:W-:-:S04]  /*2500*/  FMUL R90, R90, R155 ;  /* 0x0000009b5a5a7220 */ /* 0x000fc80000400000 */
[----:B------:R-:W-:-:S05]  /*2510*/  FFMA R90, R95, R154, R90 ;  /* 0x0000009a5f5a7223 */ /* 0x000fca000000005a */
[----:B------:R-:W-:-:S04]  /*2520*/  F2FP.BF16.F32.PACK_AB R90, RZ, R90 ;  /* 0x0000005aff5a723e */ /* 0x000fc800000010ff */
[----:B------:R-:W-:Y:S01]  /*2530*/  PRMT R92, R90, 0x7610, R92 ;  /* 0x000076105a5c7816 */ /* 0x000fe2000000005c */
[----:B------:R-:W-:-:S05]  /*2540*/  @P2 IMAD.MOV.U32 R90, RZ, RZ, R168 ;  /* 0x000000ffff5a2224 */ /* 0x000fca00078e00a8 */
[----:B------:R1:W-:Y:S01]  /*2550*/  @P2 STG.E.U16 desc[UR36][R90.64+0x12], R92 ;  /* 0x0000125c5a002986 */ /* 0x0003e2000c101524 */
[----:B------:R-:W-:Y:S05]  /*2560*/  @!P1 BRA `(.L_x_44) ;  /* 0x0000000000049947 */ /* 0x000fea0003800000 */
[----:B------:R0:W5:Y:S02]  /*2570*/  LDG.E.LTC128B.U16 R172, desc[UR36][R160.64+0x20] ;  /* 0x00002024a0ac7981 */ /* 0x000164000c1e1520 */
.L_x_44:
[----:B------:R-:W-:Y:S05]  /*2580*/  BSYNC B1 ;  /* 0x0000000000017941 */ /* 0x000fea0003800000 */
.L_x_43:
        /* <DEDUP_REMOVED lines=12> */
.L_x_46:
[----:B------:R-:W-:Y:S05]  /*2650*/  BSYNC B1 ;  /* 0x0000000000017941 */ /* 0x000fea0003800000 */
.L_x_45:
        /* <DEDUP_REMOVED lines=12> */
.L_x_48:
[----:B------:R-:W-:Y:S05]  /*2720*/  BSYNC B1 ;  /* 0x0000000000017941 */ /* 0x000fea0003800000 */
.L_x_47:
[----:B-1---5:R-:W-:Y:S01]  /*2730*/  IMAD.U32 R90, R172, 0x10000, RZ ;  /* 0x00010000ac5a7824 */ /* 0x022fe200078e00ff */
[----:B------:R-:W-:Y:S01]  /*2740*/  ISETP.GT.AND P2, PT, R0, 0x11, P0 ;  /* 0x000000110000780c */ /* 0x000fe20000744270 */
[----:B------:R-:W-:Y:S02]  /*2750*/  BSSY B1, `(.L_x_49) ;  /* 0x000000a000017945 */ /* 0x000fe40003800000 */
[----:B------:R-:W-:Y:S01]  /*2760*/  FMUL R91, R90, R155 ;  /* 0x0000009b5a5b7220 */ /* 0x000fe20000400000 */
[----:B------:R-:W-:-:S03]  /*2770*/  @P1 IMAD.MOV.U32 R90, RZ, RZ, R168 ;  /* 0x000000ffff5a1224 */ /* 0x000fc600078e00a8 */
[----:B------:R-:W-:-:S05]  /*2780*/  FFMA R91, R98, R154, R91 ;  /* 0x0000009a625b7223 */ /* 0x000fca000000005b */
[----:B------:R-:W-:-:S04]  /*2790*/  F2FP.BF16.F32.PACK_AB R91, RZ, R91 ;  /* 0x0000005bff5b723e */ /* 0x000fc800000010ff */
[----:B------:R-:W-:Y:S02]  /*27a0*/  PRMT R92, R91, 0x7610, R92 ;  /* 0x000076105b5c7816 */ /* 0x000fe4000000005c */
[----:B------:R-:W-:-:S05]  /*27b0*/  @P1 MOV R91, R169 ;  /* 0x000000a9005b1202 */ /* 0x000fca0000000f00 */
[----:B------:R1:W-:Y:S01]  /*27c0*/  @P1 STG.E.U16 desc[UR36][R90.64+0x20], R92 ;  /* 0x0000205c5a001986 */ /* 0x0003e2000c101524 */
[----:B------:R-:W-:Y:S05]  /*27d0*/  @!P2 BRA `(.L_x_50) ;  /* 0x000000000004a947 */ /* 0x000fea0003800000 */
[----:B------:R0:W5:Y:S02]  /*27e0*/  LDG.E.LTC128B.U16 R172, desc[UR36][R88.64+0x22] ;  /* 0x0000222458ac7981 */ /* 0x000164000c1e1520 */
.L_x_50:
[----:B------:R-:W-:Y:S05]  /*27f0*/  BSYNC B1 ;  /* 0x0000000000017941 */ /* 0x000fea0003800000 */
.L_x_49:
        /* <DEDUP_REMOVED lines=12> */
.L_x_52:
[----:B------:R-:W-:Y:S05]  /*28c0*/  BSYNC B1 ;  /* 0x0000000000017941 */ /* 0x000fea0003800000 */
.L_x_51:
        /* <DEDUP_REMOVED lines=12> */
.L_x_54:
[----:B------:R-:W-:Y:S05]  /*2990*/  BSYNC B1 ;  /* 0x0000000000017941 */ /* 0x000fea0003800000 */
.L_x_53:
        /* <DEDUP_REMOVED lines=12> */
.L_x_56:
[----:B------:R-:W-:Y:S05]  /*2a60*/  BSYNC B1 ;  /* 0x0000000000017941 */ /* 0x000fea0003800000 */
.L_x_55:
        /* <DEDUP_REMOVED lines=12> */
.L_x_58:
[----:B------:R-:W-:Y:S05]  /*2b30*/  BSYNC B1 ;  /* 0x0000000000017941 */ /* 0x000fea0003800000 */
.L_x_57:
        /* <DEDUP_REMOVED lines=12> */
.L_x_60:
[----:B------:R-:W-:Y:S05]  /*2c00*/  BSYNC B1 ;  /* 0x0000000000017941 */ /* 0x000fea0003800000 */
.L_x_59:
[----:B-1---5:R-:W-:Y:S01]  /*2c10*/  SHF.L.U32 R90, R172, 0x10, RZ ;  /* 0x00000010ac5a7819 */ /* 0x022fe200000006ff */
[----:B------:R-:W-:Y:S01]  /*2c20*/  BSSY B1, `(.L_x_61) ;  /* 0x000000b000017945 */ /* 0x000fe20003800000 */
[----:B------:R-:W-:-:S03]  /*2c30*/  ISETP.GT.AND P2, PT, R0, 0x21, P3 ;  /* 0x000000210000780c */ /* 0x000fc60001f44270 */
        /* <DEDUP_REMOVED lines=9> */
.L_x_62:
[----:B------:R-:W-:Y:S05]  /*2cd0*/  BSYNC B1 ;  /* 0x0000000000017941 */ /* 0x000fea0003800000 */
.L_x_61:
        /* <DEDUP_REMOVED lines=12> */
.L_x_64:
[----:B------:R-:W-:Y:S05]  /*2da0*/  BSYNC B1 ;  /* 0x0000000000017941 */ /* 0x000fea0003800000 */
.L_x_63:
        /* <DEDUP_REMOVED lines=12> */
.L_x_66:
[----:B------:R-:W-:Y:S05]  /*2e70*/  BSYNC B1 ;  /* 0x0000000000017941 */ /* 0x000fea0003800000 */
.L_x_65:
        /* <DEDUP_REMOVED lines=12> */
.L_x_68:
[----:B------:R-:W-:Y:S05]  /*2f40*/  BSYNC B1 ;  /* 0x0000000000017941 */ /* 0x000fea0003800000 */
.L_x_67:
        /* <DEDUP_REMOVED lines=12> */
.L_x_70:
[----:B------:R-:W-:Y:S05]  /*3010*/  BSYNC B1 ;  /* 0x0000000000017941 */ /* 0x000fea0003800000 */
.L_x_69:
        /* <DEDUP_REMOVED lines=12> */
.L_x_72:
[----:B------:R-:W-:Y:S05]  /*30e0*/  BSYNC B1 ;  /* 0x0000000000017941 */ /* 0x000fea0003800000 */
.L_x_71:
        /* <DEDUP_REMOVED lines=12> */
.L_x_74:
[----:B------:R-:W-:Y:S05]  /*31b0*/  BSYNC B1 ;  /* 0x0000000000017941 */ /* 0x000fea0003800000 */
.L_x_73:
        /* <DEDUP_REMOVED lines=12> */
.L_x_76:
[----:B------:R-:W-:Y:S05]  /*3280*/  BSYNC B1 ;  /* 0x0000000000017941 */ /* 0x000fea0003800000 */
.L_x_75:
        /* <DEDUP_REMOVED lines=12> */
.L_x_78:
[----:B------:R-:W-:Y:S05]  /*3350*/  BSYNC B1 ;  /* 0x0000000000017941 */ /* 0x000fea0003800000 */
.L_x_77:
        /* <DEDUP_REMOVED lines=12> */
.L_x_80:
[----:B------:R-:W-:Y:S05]  /*3420*/  BSYNC B1 ;  /* 0x0000000000017941 */ /* 0x000fea0003800000 */
.L_x_79:
        /* <DEDUP_REMOVED lines=12> */
.L_x_82:
[----:B------:R-:W-:Y:S05]  /*34f0*/  BSYNC B1 ;  /* 0x0000000000017941 */ /* 0x000fea0003800000 */
.L_x_81:
        /* <DEDUP_REMOVED lines=12> */
.L_x_84:
[----:B------:R-:W-:Y:S05]  /*35c0*/  BSYNC B1 ;  /* 0x0000000000017941 */ /* 0x000fea0003800000 */
.L_x_83:
        /* <DEDUP_REMOVED lines=12> */
.L_x_86:
[----:B------:R-:W-:Y:S05]  /*3690*/  BSYNC B1 ;  /* 0x0000000000017941 */ /* 0x000fea0003800000 */
.L_x_85:
        /* <DEDUP_REMOVED lines=12> */
.L_x_88:
[----:B------:R-:W-:Y:S05]  /*3760*/  BSYNC B1 ;  /* 0x0000000000017941 */ /* 0x000fea0003800000 */
.L_x_87:
        /* <DEDUP_REMOVED lines=12> */
.L_x_90:
[----:B------:R-:W-:Y:S05]  /*3830*/  BSYNC B1 ;  /* 0x0000000000017941 */ /* 0x000fea0003800000 */
.L_x_89:
        /* <DEDUP_REMOVED lines=12> */
.L_x_92:
[----:B------:R-:W-:Y:S05]  /*3900*/  BSYNC B1 ;  /* 0x0000000000017941 */ /* 0x000fea0003800000 */
.L_x_91:
        /* <DEDUP_REMOVED lines=12> */
.L_x_94:
[----:B------:R-:W-:Y:S05]  /*39d0*/  BSYNC B1 ;  /* 0x0000000000017941 */ /* 0x000fea0003800000 */
.L_x_93:
        /* <DEDUP_REMOVED lines=12> */
.L_x_96:
[----:B------:R-:W-:Y:S05]  /*3aa0*/  BSYNC B1 ;  /* 0x0000000000017941 */ /* 0x000fea0003800000 */
.L_x_95:
        /* <DEDUP_REMOVED lines=12> */
.L_x_98:
[----:B------:R-:W-:Y:S05]  /*3b70*/  BSYNC B1 ;  /* 0x0000000000017941 */ /* 0x000fea0003800000 */
.L_x_97:
        /* <DEDUP_REMOVED lines=12> */
.L_x_100:
[----:B------:R-:W-:Y:S05]  /*3c40*/  BSYNC B1 ;  /* 0x0000000000017941 */ /* 0x000fea0003800000 */
.L_x_99:
        /* <DEDUP_REMOVED lines=12> */
.L_x_102:
[----:B------:R-:W-:Y:S05]  /*3d10*/  BSYNC B1 ;  /* 0x0000000000017941 */ /* 0x000fea0003800000 */
.L_x_101:
        /* <DEDUP_REMOVED lines=12> */
.L_x_104:
[----:B------:R-:W-:Y:S05]  /*3de0*/  BSYNC B1 ;  /* 0x0000000000017941 */ /* 0x000fea0003800000 */
.L_x_103:
        /* <DEDUP_REMOVED lines=12> */
.L_x_106:
[----:B------:R-:W-:Y:S05]  /*3eb0*/  BSYNC B1 ;  /* 0x0000000000017941 */ /* 0x000fea0003800000 */
.L_x_105:
        /* <DEDUP_REMOVED lines=12> */
.L_x_108:
[----:B------:R-:W-:Y:S05]  /*3f80*/  BSYNC B1 ;  /* 0x0000000000017941 */ /* 0x000fea0003800000 */
.L_x_107:
        /* <DEDUP_REMOVED lines=12> */
.L_x_110:
[----:B------:R-:W-:Y:S05]  /*4050*/  BSYNC B1 ;  /* 0x0000000000017941 */ /* 0x000fea0003800000 */
.L_x_109:
        /* <DEDUP_REMOVED lines=12> */
.L_x_112:
[----:B------:R-:W-:Y:S05]  /*4120*/  BSYNC B1 ;  /* 0x0000000000017941 */ /* 0x000fea0003800000 */
.L_x_111:
        /* <DEDUP_REMOVED lines=12> */
.L_x_114:
[----:B------:R-:W-:Y:S05]  /*41f0*/  BSYNC B1 ;  /* 0x0000000000017941 */ /* 0x000fea0003800000 */
.L_x_113:
        /* <DEDUP_REMOVED lines=12> */
.L_x_116:
[----:B------:R-:W-:Y:S05]  /*42c0*/  BSYNC B1 ;  /* 0x0000000000017941 */ /* 0x000fea0003800000 */
.L_x_115:
        /* <DEDUP_REMOVED lines=12> */
.L_x_118:
[----:B------:R-:W-:Y:S05]  /*4390*/  BSYNC B1 ;  /* 0x0000000000017941 */ /* 0x000fea0003800000 */
.L_x_117:
        /* <DEDUP_REMOVED lines=12> */
.L_x_120:
[----:B------:R-:W-:Y:S05]  /*4460*/  BSYNC B1 ;  /* 0x0000000000017941 */ /* 0x000fea0003800000 */
.L_x_119:
        /* <DEDUP_REMOVED lines=12> */
.L_x_122:
[----:B------:R-:W-:Y:S05]  /*4530*/  BSYNC B1 ;  /* 0x0000000000017941 */ /* 0x000fea0003800000 */
.L_x_121:
        /* <DEDUP_REMOVED lines=12> */
.L_x_124:
[----:B------:R-:W-:Y:S05]  /*4600*/  BSYNC B1 ;  /* 0x0000000000017941 */ /* 0x000fea0003800000 */
.L_x_123:
        /* <DEDUP_REMOVED lines=12> */
.L_x_126:
[----:B------:R-:W-:Y:S05]  /*46d0*/  BSYNC B1 ;  /* 0x0000000000017941 */ /* 0x000fea0003800000 */
.L_x_125:
        /* <DEDUP_REMOVED lines=12> */
.L_x_128:
[----:B------:R-:W-:Y:S05]  /*47a0*/  BSYNC B1 ;  /* 0x0000000000017941 */ /* 0x000fea0003800000 */
.L_x_127:
        /* <DEDUP_REMOVED lines=12> */
.L_x_130:
[----:B------:R-:W-:Y:S05]  /*4870*/  BSYNC B1 ;  /* 0x0000000000017941 */ /* 0x000fea0003800000 */
.L_x_129:
        /* <DEDUP_REMOVED lines=12> */
.L_x_132:
[----:B------:R-:W-:Y:S05]  /*4940*/  BSYNC B1 ;  /* 0x0000000000017941 */ /* 0x000fea0003800000 */
.L_x_131:
        /* <DEDUP_REMOVED lines=12> */
.L_x_134:
[----:B------:R-:W-:Y:S05]  /*4a10*/  BSYNC B1 ;  /* 0x0000000000017941 */ /* 0x000fea0003800000 */
.L_x_133:
        /* <DEDUP_REMOVED lines=12> */
.L_x_136:
[----:B------:R-:W-:Y:S05]  /*4ae0*/  BSYNC B1 ;  /* 0x0000000000017941 */ /* 0x000fea0003800000 */
.L_x_135:
        /* <DEDUP_REMOVED lines=12> */
.L_x_138:
[----:B------:R-:W-:Y:S05]  /*4bb0*/  BSYNC B1 ;  /* 0x0000000000017941 */ /* 0x000fea0003800000 */
.L_x_137:
        /* <DEDUP_REMOVED lines=12> */
.L_x_140:
[----:B------:R-:W-:Y:S05]  /*4c80*/  BSYNC B1 ;  /* 0x0000000000017941 */ /* 0x000fea0003800000 */
.L_x_139:
        /* <DEDUP_REMOVED lines=12> */
.L_x_142:
[----:B------:R-:W-:Y:S05]  /*4d50*/  BSYNC B1 ;  /* 0x0000000000017941 */ /* 0x000fea0003800000 */
.L_x_141:
        /* <DEDUP_REMOVED lines=12> */
.L_x_144:
[----:B------:R-:W-:Y:S05]  /*4e20*/  BSYNC B1 ;  /* 0x0000000000017941 */ /* 0x000fea0003800000 */
.L_x_143:
        /* <DEDUP_REMOVED lines=12> */
.L_x_146:
[----:B------:R-:W-:Y:S05]  /*4ef0*/  BSYNC B1 ;  /* 0x0000000000017941 */ /* 0x000fea0003800000 */
.L_x_145:
        /* <DEDUP_REMOVED lines=12> */
.L_x_148:
[----:B------:R-:W-:Y:S05]  /*4fc0*/  BSYNC B1 ;  /* 0x0000000000017941 */ /* 0x000fea0003800000 */
.L_x_147:
        /* <DEDUP_REMOVED lines=12> */
.L_x_150:
[----:B------:R-:W-:Y:S05]  /*5090*/  BSYNC B1 ;  /* 0x0000000000017941 */ /* 0x000fea0003800000 */
.L_x_149:
        /* <DEDUP_REMOVED lines=12> */
.L_x_152:
[----:B------:R-:W-:Y:S05]  /*5160*/  BSYNC B1 ;  /* 0x0000000000017941 */ /* 0x000fea0003800000 */
.L_x_151:
[----:B-----5:R-:W-:Y:S01]  /*5170*/  IMAD.U32 R8, R172, 0x10000, RZ ;  /* 0x00010000ac087824 */ /* 0x020fe200078e00ff */
[----:B------:R-:W-:Y:S01]  /*5180*/  ISETP.GT.AND P1, PT, R0, 0x79, P0 ;  /* 0x000000790000780c */ /* 0x000fe20000724270 */
[----:B------:R-:W-:Y:S01]  /*5190*/  BSSY B1, `(.L_x_153) ;  /* 0x000000c000017945 */ /* 0x000fe20003800000 */
[----:B------:R-:W-:Y:S01]  /*51a0*/  IADD3 R153, P0, R153, 0x80, RZ ;  /* 0x0000008099997810 */ /* 0x000fe20007f1e0ff */
[----:B-1----:R-:W-:Y:S01]  /*51b0*/  FMUL R91, R8, R155 ;  /* 0x0000009b085b7220 */ /* 0x002fe20000400000 */
[----:B------:R-:W-:-:S03]  /*51c0*/  @P2 IMAD.MOV.U32 R8, RZ, RZ, R168 ;  /* 0x000000ffff082224 */ /* 0x000fc600078e00a8 */
[----:B------:R-:W-:-:S05]  /*51d0*/  FFMA R91, R150, R154, R91 ;  /* 0x0000009a965b7223 */ /* 0x000fca000000005b */
[----:B------:R-:W-:-:S04]  /*51e0*/  F2FP.BF16.F32.PACK_AB R91, RZ, R91 ;  /* 0x0000005bff5b723e */ /* 0x000fc800000010ff */
[----:B------:R-:W-:Y:S01]  /*51f0*/  PRMT R90, R91, 0x7610, R90 ;  /* 0x000076105b5a7816 */ /* 0x000fe2000000005a */
[----:B------:R-:W-:Y:S02]  /*5200*/  IMAD.X R91, RZ, RZ, R9, P0 ;  /* 0x000000ffff5b7224 */ /* 0x000fe400000e0609 */
[----:B------:R-:W-:-:S05]  /*5210*/  @P2 IMAD.MOV.U32 R9, RZ, RZ, R169 ;  /* 0x000000ffff092224 */ /* 0x000fca00078e00a9 */
[----:B------:R1:W-:Y:S01]  /*5220*/  @P2 STG.E.U16 desc[UR36][R8.64+0xf0], R90 ;  /* 0x0000f05a08002986 */ /* 0x0003e2000c101524 */
[----:B------:R-:W-:Y:S05]  /*5230*/  @!P1 BRA `(.L_x_154) ;  /* 0x0000000000049947 */ /* 0x000fea0003800000 */
[----:B------:R0:W5:Y:S02]  /*5240*/  LDG.E.LTC128B.U16 R172, desc[UR36][R88.64+0xf2] ;  /* 0x0000f22458ac7981 */ /* 0x000164000c1e1520 */
.L_x_154:
[----:B------:R-:W-:Y:S05]  /*5250*/  BSYNC B1 ;  /* 0x0000000000017941 */ /* 0x000fea0003800000 */
.L_x_153:
[----:B-1---5:R-:W-:Y:S01]  /*5260*/  IMAD.U32 R8, R172, 0x10000, RZ ;  /* 0x00010000ac087824 */ /* 0x022fe200078e00ff */
[----:B------:R-:W-:Y:S01]  /*5270*/  ISETP.GT.AND P0, PT, R3, 0x80, PT ;  /* 0x000000800300780c */ /* 0x000fe20003f04270 */
[-C--:B------:R-:W-:Y:S02]  /*5280*/  IMAD R90, R91, R14.reuse, RZ ;  /* 0x0000000e5b5a7224 */ /* 0x080fe400078e02ff */
[----:B0-2---:R-:W-:Y:S01]  /*5290*/  FMUL R88, R8, R155 ;  /* 0x0000009b08587220 */ /* 0x005fe20000400000 */
[----:B------:R-:W-:Y:S01]  /*52a0*/  IMAD.WIDE.U32 R8, R153, R14, R156 ;  /* 0x0000000e99087225 */ /* 0x000fe200078e009c */
[----:B------:R-:W-:-:S03]  /*52b0*/  ISETP.GT.AND P3, PT, R0, RZ, P0 ;  /* 0x000000ff0000720c */ /* 0x000fc60000764270 */
[----:B------:R-:W-:Y:S01]  /*52c0*/  FFMA R151, R151, R154, R88 ;  /* 0x0000009a97977223 */ /* 0x000fe20000000058 */
[----:B------:R-:W-:Y:S01]  /*52d0*/  IMAD R97, R153, R15, R90 ;  /* 0x0000000f99617224 */ /* 0x000fe200078e025a */
[----:B------:R-:W-:-:S03]  /*52e0*/  LEA R88, P2, R8, R10, 0x1 ;  /* 0x0000000a08587211 */ /* 0x000fc600078408ff */
[----:B------:R-:W-:Y:S01]  /*52f0*/  IMAD.IADD R9, R9, 0x1, R97 ;  /* 0x0000000109097824 */ /* 0x000fe200078e0261 */
[----:B------:R-:W-:-:S04]  /*5300*/  F2FP.BF16.F32.PACK_AB R151, RZ, R151 ;  /* 0x00000097ff97723e */ /* 0x000fc800000010ff */
[----:B------:R-:W-:Y:S01]  /*5310*/  LEA.HI.X R89, R8, R11, R9, 0x1, P2 ;  /* 0x0000000b08597211 */ /* 0x000fe200010f0c09 */
[----:B------:R0:W-:Y:S04]  /*5320*/  @P1 STG.E.U16 desc[UR36][R168.64+0xf2], R151 ;  /* 0x0000f297a8001986 */ /* 0x0001e8000c101524 */
[----:B------:R-:W2:Y:S01]  /*5330*/  @P3 LDG.E.LTC128B.U16 R172, desc[UR36][R88.64] ;  /* 0x0000002458ac3981 */ /* 0x000ea2000c1e1520 */
[----:B------:R-:W-:Y:S01]  /*5340*/  IMAD.WIDE.U32 R8, R153, R14, R6 ;  /* 0x0000000e99087225 */ /* 0x000fe200078e0006 */
[----:B------:R-:W-:Y:S01]  /*5350*/  SHF.L.U64.HI R95, R4, 0x8, R5 ;  /* 0x00000008045f7819 */ /* 0x000fe20000010205 */
[----:B------:R-:W-:Y:S01]  /*5360*/  BSSY B1, `(.L_x_155) ;  /* 0x0000011000017945 */ /* 0x000fe20003800000 */
[----:B------:R-:W-:Y:S01]  /*5370*/  ISETP.GT.AND P2, PT, R0, 0x1, P0 ;  /* 0x000000010000780c */ /* 0x000fe20000744270 */
[----:B------:R-:W-:-:S02]  /*5380*/  IMAD.IADD R9, R97, 0x1, R9 ;  /* 0x0000000161097824 */ /* 0x000fc400078e0209 */
[----:B------:R-:W-:Y:S01]  /*5390*/  IMAD.SHL.U32 R93, R4, 0x100, RZ ;  /* 0x00000100045d7824 */ /* 0x000fe200078e00ff */
[----:B--2---:R-:W-:-:S05]  /*53a0*/  SHF.L.U32 R90, R172, 0x10, RZ ;  /* 0x00000010ac5a7819 */ /* 0x004fca00000006ff */
[----:B------:R-:W-:Y:S01]  /*53b0*/  FMUL R15, R90, R155 ;  /* 0x0000009b5a0f7220 */ /* 0x000fe20000400000 */
[----:B------:R-:W-:Y:S01]  /*53c0*/  IMAD.WIDE.U32 R90, R23, R12, R8 ;  /* 0x0000000c175a7225 */ /* 0x000fe200078e0008 */
[----:B------:R-:W-:-:S03]  /*53d0*/  IADD3 R8, P1, R93, R158, RZ ;  /* 0x0000009e5d087210 */ /* 0x000fc60007f3e0ff */
[----:B------:R-:W-:Y:S01]  /*53e0*/  FFMA R15, R24, R154, R15 ;  /* 0x0000009a180f7223 */ /* 0x000fe2000000000f */
[----:B------:R-:W-:Y:S01]  /*53f0*/  IMAD.IADD R5, R13, 0x1, R91 ;  /* 0x000000010d057824 */ /* 0x000fe200078e025b */
[C---:B------:R-:W-:Y:S01]  /*5400*/  LEA R4, P4, R90.reuse, R10, 0x1 ;  /* 0x0000000a5a047211 */ /* 0x040fe200078808ff */
[----:B------:R-:W-:Y:S02]  /*5410*/  IMAD.X R9, R95, 0x1, R159, P1 ;  /* 0x000000015f097824 */ /* 0x000fe400008e069f */
[----:B------:R-:W-:Y:S02]  /*5420*/  F2FP.BF16.F32.PACK_AB R15, RZ, R15 ;  /* 0x0000000fff0f723e */ /* 0x000fe400000010ff */
[----:B------:R-:W-:-:S03]  /*5430*/  LEA.HI.X R5, R90, R11, R5, 0x1, P4 ;  /* 0x0000000b5a057211 */ /* 0x000fc600020f0c05 */
[----:B------:R0:W-:Y:S01]  /*5440*/  @P3 STG.E.U16 desc[UR36][R8.64], R15 ;  /* 0x0000000f08003986 */ /* 0x0001e2000c101524 */
[----:B------:R-:W-:Y:S05]  /*5450*/  @!P2 BRA `(.L_x_156) ;  /* 0x000000000004a947 */ /* 0x000fea0003800000 */
[----:B------:R1:W5:Y:S02]  /*5460*/  LDG.E.LTC128B.U16 R172, desc[UR36][R4.64+0x2] ;  /* 0x0000022404ac7981 */ /* 0x000364000c1e1520 */
.L_x_156:
[----:B------:R-:W-:Y:S05]  /*5470*/  BSYNC B1 ;  /* 0x0000000000017941 */ /* 0x000fea0003800000 */
.L_x_155:
[----:B-----5:R-:W-:Y:S01]  /*5480*/  IMAD.U32 R24, R172, 0x10000, RZ ;  /* 0x00010000ac187824 */ /* 0x020fe200078e00ff */
[----:B------:R-:W-:Y:S01]  /*5490*/  ISETP.GT.AND P1, PT, R3, 0x88, PT ;  /* 0x000000880300780c */ /* 0x000fe20003f24270 */
[----:B0-----:R-:W-:Y:S01]  /*54a0*/  IMAD.WIDE.U32 R14, R153, R14, R162 ;  /* 0x0000000e990e7225 */ /* 0x001fe200078e00a2 */
[----:B------:R-:W-:Y:S03]  /*54b0*/  BSSY B1, `(.L_x_157) ;  /* 0x000000e000017945 */ /* 0x000fe60003800000 */
[----:B------:R-:W-:Y:S01]  /*54c0*/  FMUL R24, R24, R155 ;  /* 0x0000009b18187220 */ /* 0x000fe20000400000 */
[----:B------:R-:W-:Y:S01]  /*54d0*/  ISETP.GT.AND P3, PT, R0, RZ, P1 ;  /* 0x000000ff0000720c */ /* 0x000fe20000f64270 */
[----:B------:R-:W-:Y:S01]  /*54e0*/  IMAD.IADD R97, R97, 0x1, R15 ;  /* 0x0000000161617824 */ /* 0x000fe200078e020f */
[----:B------:R-:W-:Y:S01]  /*54f0*/  IADD3 R21, P5, R20, R14, RZ ;  /* 0x0000000e14157210 */ /* 0x000fe20007fbe0ff */
[----:B------:R-:W-:Y:S01]  /*5500*/  FFMA R24, R25, R154, R24 ;  /* 0x0000009a19187223 */ /* 0x000fe20000000018 */
[----:B------:R-:W-:-:S03]  /*5510*/  IADD3 R20, P4, R6, R14, RZ ;  /* 0x0000000e06147210 */ /* 0x000fc60007f9e0ff */
[----:B------:R-:W-:Y:S01]  /*5520*/  IMAD.X R156, R97, 0x1, R157, P5 ;  /* 0x00000001619c7824 */ /* 0x000fe200028e069d */
[----:B------:R-:W-:Y:S02]  /*5530*/  F2FP.BF16.F32.PACK_AB R24, RZ, R24 ;  /* 0x00000018ff18723e */ /* 0x000fe400000010ff */
[----:B------:R-:W-:-:S03]  /*5540*/  LEA R14, P5, R21, R10, 0x1 ;  /* 0x0000000a150e7211 */ /* 0x000fc600078a08ff */
[----:B------:R0:W-:Y:S01]  /*5550*/  @P2 STG.E.U16 desc[UR36][R8.64+0x2], R24 ;  /* 0x0000021808002986 */ /* 0x0001e2000c101524 */
[----:B------:R-:W-:Y:S01]  /*5560*/  LEA.HI.X R15, R21, R11, R156, 0x1, P5 ;  /* 0x0000000b150f7211 */ /* 0x000fe200028f0c9c */
[----:B------:R-:W-:Y:S08]  /*5570*/  @!P3 BRA `(.L_x_158) ;  /* 0x000000000004b947 */ /* 0x000ff00003800000 */
[----:B------:R2:W5:Y:S02]  /*5580*/  LDG.E.LTC128B.U16 R172, desc[UR36][R14.64] ;  /* 0x000000240eac7981 */ /* 0x000564000c1e1520 */
.L_x_158:
[----:B------:R-:W-:Y:S05]  /*5590*/  BSYNC B1 ;  /* 0x0000000000017941 */ /* 0x000fea0003800000 */
.L_x_157:
[----:B-----5:R-:W-:Y:S01]  /*55a0*/  IMAD.U32 R6, R172, 0x10000, RZ ;  /* 0x00010000ac067824 */ /* 0x020fe200078e00ff */
[----:B------:R-:W-:Y:S01]  /*55b0*/  ISETP.GT.AND P2, PT, R0, 0x1, P1 ;  /* 0x000000010000780c */ /* 0x000fe20000f44270 */
[----:B------:R-:W-:Y:S01]  /*55c0*/  IMAD.X R21, R7, 0x1, R97, P4 ;  /* 0x0000000107157824 */ /* 0x000fe200020e0661 */
[----:B------:R-:W-:Y:S01]  /*55d0*/  BSSY B1, `(.L_x_159) ;  /* 0x000000d000017945 */ /* 0x000fe20003800000 */
[----:B------:R-:W-:Y:S01]  /*55e0*/  FMUL R3, R6, R155 ;  /* 0x0000009b06037220 */ /* 0x000fe20000400000 */
[----:B------:R-:W-:Y:S01]  /*55f0*/  IADD3 R6, P4, R8, R165, RZ ;  /* 0x000000a508067210 */ /* 0x000fe20007f9e0ff */
[----:B--2---:R-:W-:-:S04]  /*5600*/  IMAD.WIDE.U32 R14, R23, R12, R20 ;  /* 0x0000000c170e7225 */ /* 0x004fc800078e0014 */
[----:B------:R-:W-:Y:S01]  /*5610*/  FFMA R3, R26, R154, R3 ;  /* 0x0000009a1a037223 */ /* 0x000fe20000000003 */
[----:B------:R-:W-:Y:S01]  /*5620*/  IMAD.X R7, R9, 0x1, R167, P4 ;  /* 0x0000000109077824 */ /* 0x000fe200020e06a7 */
[----:B------:R-:W-:Y:S01]  /*5630*/  LEA R10, P5, R14, R10, 0x1 ;  /* 0x0000000a0e0a7211 */ /* 0x000fe200078a08ff */
[----:B------:R-:W-:Y:S02]  /*5640*/  IMAD.IADD R13, R13, 0x1, R15 ;  /* 0x000000010d0d7824 */ /* 0x000fe400078e020f */
[----:B------:R-:W-:-:S03]  /*5650*/  F2FP.BF16.F32.PACK_AB R3, RZ, R3 ;  /* 0x00000003ff03723e */ /* 0x000fc600000010ff */
[----:B------:R-:W-:Y:S02]  /*5660*/  LEA.HI.X R11, R14, R11, R13, 0x1, P5 ;  /* 0x0000000b0e0b7211 */ /* 0x000fe400028f0c0d */
[----:B------:R2:W-:Y:S01]  /*5670*/  @P3 STG.E.U16 desc[UR36][R6.64], R3 ;  /* 0x0000000306003986 */ /* 0x0005e2000c101524 */
[----:B------:R-:W-:Y:S05]  /*5680*/  @!P2 BRA `(.L_x_160) ;  /* 0x000000000004a947 */ /* 0x000fea0003800000 */
[----:B------:R0:W5:Y:S02]  /*5690*/  LDG.E.LTC128B.U16 R172, desc[UR36][R10.64+0x2] ;  /* 0x000002240aac7981 */ /* 0x000164000c1e1520 */
.L_x_160:
[----:B------:R-:W-:Y:S05]  /*56a0*/  BSYNC B1 ;  /* 0x0000000000017941 */ /* 0x000fea0003800000 */
.L_x_159:
[----:B-----5:R-:W-:Y:S01]  /*56b0*/  IMAD.U32 R12, R172, 0x10000, RZ ;  /* 0x00010000ac0c7824 */ /* 0x020fe200078e00ff */
[----:B------:R-:W-:Y:S01]  /*56c0*/  ISETP.GT.AND P3, PT, R0, 0x8, P0 ;  /* 0x000000080000780c */ /* 0x000fe20000764270 */
[----:B------:R-:W-:Y:S02]  /*56d0*/  BSSY B1, `(.L_x_161) ;  /* 0x0000007000017945 */ /* 0x000fe40003800000 */
[----:B------:R-:W-:-:S04]  /*56e0*/  FMUL R12, R12, R155 ;  /* 0x0000009b0c0c7220 */ /* 0x000fc80000400000 */
[----:B------:R-:W-:-:S05]  /*56f0*/  FFMA R12, R27, R154, R12 ;  /* 0x0000009a1b0c7223 */ /* 0x000fca000000000c */
[----:B------:R-:W-:-:S05]  /*5700*/  F2FP.BF16.F32.PACK_AB R12, RZ, R12 ;  /* 0x0000000cff0c723e */ /* 0x000fca00000010ff */
[----:B------:R0:W-:Y:S01]  /*5710*/  @P2 STG.E.U16 desc[UR36][R6.64+0x2], R12 ;  /* 0x0000020c06002986 */ /* 0x0001e2000c101524 */
[----:B------:R-:W-:Y:S05]  /*5720*/  @!P3 BRA `(.L_x_162) ;  /* 0x000000000004b947 */ /* 0x000fea0003800000 */
[----:B------:R0:W5:Y:S02]  /*5730*/  LDG.E.LTC128B.U16 R172, desc[UR36][R4.64+0x10] ;  /* 0x0000102404ac7981 */ /* 0x000164000c1e1520 */
.L_x_162:
[----:B------:R-:W-:Y:S05]  /*5740*/  BSYNC B1 ;  /* 0x0000000000017941 */ /* 0x000fea0003800000 */
.L_x_161:
[----:B0-2--5:R-:W-:Y:S01]  /*5750*/  IMAD.U32 R6, R172, 0x10000, RZ ;  /* 0x00010000ac067824 */ /* 0x025fe200078e00ff */
[----:B------:R-:W-:Y:S01]  /*5760*/  ISETP.GT.AND P2, PT, R0, 0x9, P0 ;  /* 0x000000090000780c */ /* 0x000fe20000744270 */
[----:B------:R-:W-:Y:S01]  /*5770*/  IMAD.MOV.U32 R7, RZ, RZ, R9 ;  /* 0x000000ffff077224 */ /* 0x000fe200078e0009 */
[----:B------:R-:W-:Y:S01]  /*5780*/  BSSY B1, `(.L_x_163) ;  /* 0x0000008000017945 */ /* 0x000fe20003800000 */
[----:B------:R-:W-:Y:S01]  /*5790*/  FMUL R3, R6, R155 ;  /* 0x0000009b06037220 */ /* 0x000fe20000400000 */
[----:B------:R-:W-:-:S03]  /*57a0*/  IMAD.MOV.U32 R6, RZ, RZ, R8 ;  /* 0x000000ffff067224 */ /* 0x000fc600078e0008 */
[----:B------:R-:W-:-:S05]  /*57b0*/  FFMA R3, R28, R154, R3 ;  /* 0x0000009a1c037223 */ /* 0x000fca0000000003 */
[----:B------:R-:W-:-:S05]  /*57c0*/  F2FP.BF16.F32.PACK_AB R3, RZ, R3 ;  /* 0x00000003ff03723e */ /* 0x000fca00000010ff */
[----:B------:R0:W-:Y:S01]  /*57d0*/  @P3 STG.E.U16 desc[UR36][R6.64+0x10], R3 ;  /* 0x0000100306003986 */ /* 0x0001e2000c101524 */
[----:B------:R-:W-:Y:S05]  /*57e0*/  @!P2 BRA `(.L_x_164) ;  /* 0x000000000004a947 */ /* 0x000fea0003800000 */
[----:B------:R2:W5:Y:S02]  /*57f0*/  LDG.E.LTC128B.U16 R172, desc[UR36][R4.64+0x12] ;  /* 0x0000122404ac7981 */ /* 0x000564000c1e1520 */
.L_x_164:
[----:B------:R-:W-:Y:S05]  /*5800*/  BSYNC B1 ;  /* 0x0000000000017941 */ /* 0x000fea0003800000 */
.L_x_163:
[----:B-----5:R-:W-:Y:S01]  /*5810*/  SHF.L.U32 R12, R172, 0x10, RZ ;  /* 0x00000010ac0c7819 */ /* 0x020fe200000006ff */
[----:B------:R-:W-:Y:S01]  /*5820*/  BSSY B1, `(.L_x_165) ;  /* 0x0000008000017945 */ /* 0x000fe20003800000 */
[----:B------:R-:W-:-:S03]  /*5830*/  ISETP.GT.AND P4, PT, R0, 0x8, P1 ;  /* 0x000000080000780c */ /* 0x000fc60000f84270 */
[----:B------:R-:W-:-:S04]  /*5840*/  FMUL R12, R12, R155 ;  /* 0x0000009b0c0c7220 */ /* 0x000fc80000400000 */
[----:B------:R-:W-:-:S05]  /*5850*/  FFMA R12, R29, R154, R12 ;  /* 0x0000009a1d0c7223 */ /* 0x000fca000000000c */
[----:B------:R-:W-:-:S05]  /*5860*/  F2FP.BF16.F32.PACK_AB R12, RZ, R12 ;  /* 0x0000000cff0c723e */ /* 0x000fca00000010ff */
[----:B------:R0:W-:Y:S01]  /*5870*/  @P2 STG.E.U16 desc[UR36][R6.64+0x12], R12 ;  /* 0x0000120c06002986 */ /* 0x0001e2000c101524 */
[----:B------:R-:W-:Y:S05]  /*5880*/  @!P4 BRA `(.L_x_166) ;  /* 0x000000000004c947 */ /* 0x000fea0003800000 */
[----:B------:R0:W5:Y:S02]  /*5890*/  LDG.E.LTC128B.U16 R172, desc[UR36][R10.64+0x10] ;  /* 0x000010240aac7981 */ /* 0x000164000c1e1520 */
.L_x_166:
[----:B------:R-:W-:Y:S05]  /*58a0*/  BSYNC B1 ;  /* 0x0000000000017941 */ /* 0x000fea0003800000 */
.L_x_165:
[----:B0----5:R-:W-:Y:S01]  /*58b0*/  IMAD.U32 R12, R172, 0x10000, RZ ;  /* 0x00010000ac0c7824 */ /* 0x021fe200078e00ff */
[----:B------:R-:W-:Y:S01]  /*58c0*/  IADD3 R8, P3, R165, R8, RZ ;  /* 0x00000008a5087210 */ /* 0x000fe20007f7e0ff */
[----:B------:R-:W-:Y:S01]  /*58d0*/  BSSY B1, `(.L_x_167) ;  /* 0x0000009000017945 */ /* 0x000fe20003800000 */
[----:B------:R-:W-:Y:S01]  /*58e0*/  ISETP.GT.AND P2, PT, R0, 0x9, P1 ;  /* 0x000000090000780c */ /* 0x000fe20000f44270 */
[----:B------:R-:W-:Y:S02]  /*58f0*/  FMUL R3, R12, R155 ;  /* 0x0000009b0c037220 */ /* 0x000fe40000400000 */
[----:B------:R-:W-:Y:S02]  /*5900*/  IMAD.X R9, R167, 0x1, R9, P3 ;  /* 0x00000001a7097824 */ /* 0x000fe400018e0609 */
[----:B------:R-:W-:-:S05]  /*5910*/  FFMA R3, R30, R154, R3 ;  /* 0x0000009a1e037223 */ /* 0x000fca0000000003 */
[----:B------:R-:W-:-:S05]  /*5920*/  F2FP.BF16.F32.PACK_AB R3, RZ, R3 ;  /* 0x00000003ff03723e */ /* 0x000fca00000010ff */
[----:B------:R0:W-:Y:S01]  /*5930*/  @P4 STG.E.U16 desc[UR36][R8.64+0x10], R3 ;  /* 0x0000100308004986 */ /* 0x0001e2000c101524 */
[----:B------:R-:W-:Y:S05]  /*5940*/  @!P2 BRA `(.L_x_168) ;  /* 0x000000000004a947 */ /* 0x000fea0003800000 */
[----:B------:R0:W5:Y:S02]  /*5950*/  LDG.E.LTC128B.U16 R172, desc[UR36][R10.64+0x12] ;  /* 0x000012240aac7981 */ /* 0x000164000c1e1520 */
.L_x_168:
[----:B------:R-:W-:Y:S05]  /*5960*/  BSYNC B1 ;  /* 0x0000000000017941 */ /* 0x000fea0003800000 */
.L_x_167:
[----:B0----5:R-:W-:Y:S01]  /*5970*/  IMAD.U32 R8, R172, 0x10000, RZ ;  /* 0x00010000ac087824 */ /* 0x021fe200078e00ff */
[----:B------:R-:W-:Y:S01]  /*5980*/  ISETP.GT.AND P3, PT, R0, 0x10, P0 ;  /* 0x000000100000780c */ /* 0x000fe20000764270 */
[----:B------:R-:W-:Y:S02]  /*5990*/  BSSY B1, `(.L_x_169) ;  /* 0x0000009000017945 */ /* 0x000fe40003800000 */
[----:B------:R-:W-:-:S04]  /*59a0*/  FMUL R8, R8, R155 ;  /* 0x0000009b08087220 */ /* 0x000fc80000400000 */
[----:B------:R-:W-:Y:S01]  /*59b0*/  FFMA R31, R31, R154, R8 ;  /* 0x0000009a1f1f7223 */ /* 0x000fe20000000008 */
[----:B------:R-:W-:-:S04]  /*59c0*/  IADD3 R8, P4, P5, R165, R158, R93 ;  /* 0x0000009ea5087210 */ /* 0x000fc80007d9e05d */
[----:B------:R-:W-:Y:S02]  /*59d0*/  F2FP.BF16.F32.PACK_AB R31, RZ, R31 ;  /* 0x0000001fff1f723e */ /* 0x000fe400000010ff */
[----:B------:R-:W-:-:S05]  /*59e0*/  IADD3.X R9, R167, R159, R95, P4, P5 ;  /* 0x0000009fa7097210 */ /* 0x000fca00027ea45f */
[----:B------:R0:W-:Y:S01]  /*59f0*/  @P2 STG.E.U16 desc[UR36][R8.64+0x12], R31 ;  /* 0x0000121f08002986 */ /* 0x0001e2000c101524 */
[----:B------:R-:W-:Y:S05]  /*5a00*/  @!P3 BRA `(.L_x_170) ;  /* 0x000000000004b947 */ /* 0x000fea0003800000 */
[----:B------:R0:W5:Y:S02]  /*5a10*/  LDG.E.LTC128B.U16 R172, desc[UR36][R4.64+0x20] ;  /* 0x0000202404ac7981 */ /* 0x000164000c1e1520 */
.L_x_170:
[----:B------:R-:W-:Y:S05]  /*5a20*/  BSYNC B1 ;  /* 0x0000000000017941 */ /* 0x000fea0003800000 */
.L_x_169:
        /* <DEDUP_REMOVED lines=9> */
.L_x_172:
[----:B------:R-:W-:Y:S05]  /*5ac0*/  BSYNC B1 ;  /* 0x0000000000017941 */ /* 0x000fea0003800000 */
.L_x_171:
        /* <DEDUP_REMOVED lines=9> */
.L_x_174:
[----:B------:R-:W-:Y:S05]  /*5b60*/  BSYNC B1 ;  /* 0x0000000000017941 */ /* 0x000fea0003800000 */
.L_x_173:
[----:B0----5:R-:W-:Y:S01]  /*5b70*/  IMAD.U32 R12, R172, 0x10000, RZ ;  /* 0x00010000ac0c7824 */ /* 0x021fe200078e00ff */
        /* <DEDUP_REMOVED lines=8> */
.L_x_176:
[----:B------:R-:W-:Y:S05]  /*5c00*/  BSYNC B1 ;  /* 0x0000000000017941 */ /* 0x000fea0003800000 */
.L_x_175:
        /* <DEDUP_REMOVED lines=9> */
.L_x_178:
[----:B------:R-:W-:Y:S05]  /*5ca0*/  BSYNC B1 ;  /* 0x0000000000017941 */ /* 0x000fea0003800000 */
.L_x_177:
        /* <DEDUP_REMOVED lines=9> */
.L_x_180:
[----:B------:R-:W-:Y:S05]  /*5d40*/  BSYNC B1 ;  /* 0x0000000000017941 */ /* 0x000fea0003800000 */
.L_x_179:
        /* <DEDUP_REMOVED lines=9> */
.L_x_182:
[----:B------:R-:W-:Y:S05]  /*5de0*/  BSYNC B1 ;  /* 0x0000000000017941 */ /* 0x000fea0003800000 */
.L_x_181:
        /* <DEDUP_REMOVED lines=9> */
.L_x_184:
[----:B------:R-:W-:Y:S05]  /*5e80*/  BSYNC B1 ;  /* 0x0000000000017941 */ /* 0x000fea0003800000 */
.L_x_183:
        /* <DEDUP_REMOVED lines=9> */
.L_x_186:
[----:B------:R-:W-:Y:S05]  /*5f20*/  BSYNC B1 ;  /* 0x0000000000017941 */ /* 0x000fea0003800000 */
.L_x_185:
        /* <DEDUP_REMOVED lines=9> */
.L_x_188:
[----:B------:R-:W-:Y:S05]  /*5fc0*/  BSYNC B1 ;  /* 0x0000000000017941 */ /* 0x000fea0003800000 */
.L_x_187:
        /* <DEDUP_REMOVED lines=9> */
.L_x_190:
[----:B------:R-:W-:Y:S05]  /*6060*/  BSYNC B1 ;  /* 0x0000000000017941 */ /* 0x000fea0003800000 */
.L_x_189:
        /* <DEDUP_REMOVED lines=9> */
.L_x_192:
[----:B------:R-:W-:Y:S05]  /*6100*/  BSYNC B1 ;  /* 0x0000000000017941 */ /* 0x000fea0003800000 */
.L_x_191:
        /* <DEDUP_REMOVED lines=9> */
.L_x_194:
[----:B------:R-:W-:Y:S05]  /*61a0*/  BSYNC B1 ;  /* 0x0000000000017941 */ /* 0x000fea0003800000 */
.L_x_193:
[----:B0----5:R-:W-:Y:S01]  /*61b0*/  SHF.L.U32 R12, R172, 0x10, RZ ;  /* 0x00000010ac0c7819 */ /* 0x021fe200000006ff */
        /* <DEDUP_REMOVED lines=8> */
.L_x_196:
[----:B------:R-:W-:Y:S05]  /*6240*/  BSYNC B1 ;  /* 0x0000000000017941 */ /* 0x000fea0003800000 */
.L_x_195:
        /* <DEDUP_REMOVED lines=9> */
.L_x_198:
[----:B------:R-:W-:Y:S05]  /*62e0*/  BSYNC B1 ;  /* 0x0000000000017941 */ /* 0x000fea0003800000 */
.L_x_197:
        /* <DEDUP_REMOVED lines=9> */
.L_x_200:
[----:B------:R-:W-:Y:S05]  /*6380*/  BSYNC B1 ;  /* 0x0000000000017941 */ /* 0x000fea0003800000 */
.L_x_199:
        /* <DEDUP_REMOVED lines=9> */
.L_x_202:
[----:B------:R-:W-:Y:S05]  /*6420*/  BSYNC B1 ;  /* 0x0000000000017941 */ /* 0x000fea0003800000 */
.L_x_201:
        /* <DEDUP_REMOVED lines=9> */
.L_x_204:
[----:B------:R-:W-:Y:S05]  /*64c0*/  BSYNC B1 ;  /* 0x0000000000017941 */ /* 0x000fea0003800000 */
.L_x_203:
        /* <DEDUP_REMOVED lines=9> */
.L_x_206:
[----:B------:R-:W-:Y:S05]  /*6560*/  BSYNC B1 ;  /* 0x0000000000017941 */ /* 0x000fea0003800000 */
.L_x_205:
        /* <DEDUP_REMOVED lines=9> */
.L_x_208:
[----:B------:R-:W-:Y:S05]  /*6600*/  BSYNC B1 ;  /* 0x0000000000017941 */ /* 0x000fea0003800000 */
.L_x_207:
        /* <DEDUP_REMOVED lines=9> */
.L_x_210:
[----:B------:R-:W-:Y:S05]  /*66a0*/  BSYNC B1 ;  /* 0x0000000000017941 */ /* 0x000fea0003800000 */
.L_x_209:
        /* <DEDUP_REMOVED lines=9> */
.L_x_212:
[----:B------:R-:W-:Y:S05]  /*6740*/  BSYNC B1 ;  /* 0x0000000000017941 */ /* 0x000fea0003800000 */
.L_x_211:
        /* <DEDUP_REMOVED lines=9> */
.L_x_214:
[----:B------:R-:W-:Y:S05]  /*67e0*/  BSYNC B1 ;  /* 0x0000000000017941 */ /* 0x000fea0003800000 */
.L_x_213:
        /* <DEDUP_REMOVED lines=9> */
.L_x_216:
[----:B------:R-:W-:Y:S05]  /*6880*/  BSYNC B1 ;  /* 0x0000000000017941 */ /* 0x000fea0003800000 */
.L_x_215:
        /* <DEDUP_REMOVED lines=9> */
.L_x_218:
[----:B------:R-:W-:Y:S05]  /*6920*/  BSYNC B1 ;  /* 0x0000000000017941 */ /* 0x000fea0003800000 */
.L_x_217:
        /* <DEDUP_REMOVED lines=9> */
.L_x_220:
[----:B------:R-:W-:Y:S05]  /*69c0*/  BSYNC B1 ;  /* 0x0000000000017941 */ /* 0x000fea0003800000 */
.L_x_219:
        /* <DEDUP_REMOVED lines=9> */
.L_x_222:
[----:B------:R-:W-:Y:S05]  /*6a60*/  BSYNC B1 ;  /* 0x0000000000017941 */ /* 0x000fea0003800000 */
.L_x_221:
        /* <DEDUP_REMOVED lines=9> */
.L_x_224:
[----:B------:R-:W-:Y:S05]  /*6b00*/  BSYNC B1 ;  /* 0x0000000000017941 */ /* 0x000fea0003800000 */
.L_x_223:
        /* <DEDUP_REMOVED lines=9> */
.L_x_226:
[----:B------:R-:W-:Y:S05]  /*6ba0*/  BSYNC B1 ;  /* 0x0000000000017941 */ /* 0x000fea0003800000 */
.L_x_225:
        /* <DEDUP_REMOVED lines=9> */
.L_x_228:
[----:B------:R-:W-:Y:S05]  /*6c40*/  BSYNC B1 ;  /* 0x0000000000017941 */ /* 0x000fea0003800000 */
.L_x_227:
        /* <DEDUP_REMOVED lines=9> */
.L_x_230:
[----:B------:R-:W-:Y:S05]  /*6ce0*/  BSYNC B1 ;  /* 0x0000000000017941 */ /* 0x000fea0003800000 */
.L_x_229:
        /* <DEDUP_REMOVED lines=9> */
.L_x_232:
[----:B------:R-:W-:Y:S05]  /*6d80*/  BSYNC B1 ;  /* 0x0000000000017941 */ /* 0x000fea0003800000 */
.L_x_231:
        /* <DEDUP_REMOVED lines=9> */
.L_x_234:
[----:B------:R-:W-:Y:S05]  /*6e20*/  BSYNC B1 ;  /* 0x0000000000017941 */ /* 0x000fea0003800000 */
.L_x_233:
        /* <DEDUP_REMOVED lines=9> */
.L_x_236:
[----:B------:R-:W-:Y:S05]  /*6ec0*/  BSYNC B1 ;  /* 0x0000000000017941 */ /* 0x000fea0003800000 */
.L_x_235:
        /* <DEDUP_REMOVED lines=9> */
.L_x_238:
[----:B------:R-:W-:Y:S05]  /*6f60*/  BSYNC B1 ;  /* 0x0000000000017941 */ /* 0x000fea0003800000 */
.L_x_237:
        /* <DEDUP_REMOVED lines=9> */
.L_x_240:
[----:B------:R-:W-:Y:S05]  /*7000*/  BSYNC B1 ;  /* 0x0000000000017941 */ /* 0x000fea0003800000 */
.L_x_239:
        /* <DEDUP_REMOVED lines=9> */
.L_x_242:
[----:B------:R-:W-:Y:S05]  /*70a0*/  BSYNC B1 ;  /* 0x0000000000017941 */ /* 0x000fea0003800000 */
.L_x_241:
        /* <DEDUP_REMOVED lines=9> */
.L_x_244:
[----:B------:R-:W-:Y:S05]  /*7140*/  BSYNC B1 ;  /* 0x0000000000017941 */ /* 0x000fea0003800000 */
.L_x_243:
        /* <DEDUP_REMOVED lines=9> */
.L_x_246:
[----:B------:R-:W-:Y:S05]  /*71e0*/  BSYNC B1 ;  /* 0x0000000000017941 */ /* 0x000fea0003800000 */
.L_x_245:
        /* <DEDUP_REMOVED lines=9> */
.L_x_248:
[----:B------:R-:W-:Y:S05]  /*7280*/  BSYNC B1 ;  /* 0x0000000000017941 */ /* 0x000fea0003800000 */
.L_x_247:
        /* <DEDUP_REMOVED lines=9> */
.L_x_250:
[----:B------:R-:W-:Y:S05]  /*7320*/  BSYNC B1 ;  /* 0x0000000000017941 */ /* 0x000fea0003800000 */
.L_x_249:
        /* <DEDUP_REMOVED lines=9> */
.L_x_252:
[----:B------:R-:W-:Y:S05]  /*73c0*/  BSYNC B1 ;  /* 0x0000000000017941 */ /* 0x000fea0003800000 */
.L_x_251:
        /* <DEDUP_REMOVED lines=9> */
.L_x_254:
[----:B------:R-:W-:Y:S05]  /*7460*/  BSYNC B1 ;  /* 0x0000000000017941 */ /* 0x000fea0003800000 */
.L_x_253:
        /* <DEDUP_REMOVED lines=9> */
.L_x_256:
[----:B------:R-:W-:Y:S05]  /*7500*/  BSYNC B1 ;  /* 0x0000000000017941 */ /* 0x000fea0003800000 */
.L_x_255:
        /* <DEDUP_REMOVED lines=9> */
.L_x_258:
[----:B------:R-:W-:Y:S05]  /*75a0*/  BSYNC B1 ;  /* 0x0000000000017941 */ /* 0x000fea0003800000 */
.L_x_257:
        /* <DEDUP_REMOVED lines=9> */
.L_x_260:
[----:B------:R-:W-:Y:S05]  /*7640*/  BSYNC B1 ;  /* 0x0000000000017941 */ /* 0x000fea0003800000 */
.L_x_259:
        /* <DEDUP_REMOVED lines=9> */
.L_x_262:
[----:B------:R-:W-:Y:S05]  /*76e0*/  BSYNC B1 ;  /* 0x0000000000017941 */ /* 0x000fea0003800000 */
.L_x_261:
        /* <DEDUP_REMOVED lines=9> */
.L_x_264:
[----:B------:R-:W-:Y:S05]  /*7780*/  BSYNC B1 ;  /* 0x0000000000017941 */ /* 0x000fea0003800000 */
.L_x_263:
        /* <DEDUP_REMOVED lines=9> */
.L_x_266:
[----:B------:R-:W-:Y:S05]  /*7820*/  BSYNC B1 ;  /* 0x0000000000017941 */ /* 0x000fea0003800000 */
.L_x_265:
        /* <DEDUP_REMOVED lines=9> */
.L_x_268:
[----:B------:R-:W-:Y:S05]  /*78c0*/  BSYNC B1 ;  /* 0x0000000000017941 */ /* 0x000fea0003800000 */
.L_x_267:
        /* <DEDUP_REMOVED lines=9> */
.L_x_270:
[----:B------:R-:W-:Y:S05]  /*7960*/  BSYNC B1 ;  /* 0x0000000000017941 */ /* 0x000fea0003800000 */
.L_x_269:
        /* <DEDUP_REMOVED lines=9> */
.L_x_272:
[----:B------:R-:W-:Y:S05]  /*7a00*/  BSYNC B1 ;  /* 0x0000000000017941 */ /* 0x000fea0003800000 */
.L_x_271:
        /* <DEDUP_REMOVED lines=9> */
.L_x_274:
[----:B------:R-:W-:Y:S05]  /*7aa0*/  BSYNC B1 ;  /* 0x0000000000017941 */ /* 0x000fea0003800000 */
.L_x_273:
        /* <DEDUP_REMOVED lines=9> */
.L_x_276:
[----:B------:R-:W-:Y:S05]  /*7b40*/  BSYNC B1 ;  /* 0x0000000000017941 */ /* 0x000fea0003800000 */
.L_x_275:
[----:B012--5:R-:W-:Y:S01]  /*7b50*/  IMAD.U32 R4, R172, 0x10000, RZ ;  /* 0x00010000ac047824 */ /* 0x027fe200078e00ff */
        /* <DEDUP_REMOVED lines=8> */
.L_x_278:
[----:B------:R-:W-:Y:S05]  /*7be0*/  BSYNC B1 ;  /* 0x0000000000017941 */ /* 0x000fea0003800000 */
.L_x_277:
[----:B0----5:R-:W-:Y:S01]  /*7bf0*/  IMAD.U32 R4, R172, 0x10000, RZ ;  /* 0x00010000ac047824 */ /* 0x021fe200078e00ff */
[----:B------:R-:W-:Y:S01]  /*7c00*/  ISETP.GT.AND P1, PT, R0, 0x79, P1 ;  /* 0x000000790000780c */ /* 0x000fe20000f24270 */
[----:B------:R-:W-:Y:S01]  /*7c10*/  @P2 IMAD.MOV.U32 R5, RZ, RZ, R9 ;  /* 0x000000ffff052224 */ /* 0x000fe200078e0009 */
[----:B------:R-:W-:Y:S01]  /*7c20*/  BSSY B1, `(.L_x_279) ;  /* 0x0000008000017945 */ /* 0x000fe20003800000 */
[----:B------:R-:W-:Y:S01]  /*7c30*/  FMUL R3, R4, R155 ;  /* 0x0000009b04037220 */ /* 0x000fe20000400000 */
[----:B------:R-:W-:-:S03]  /*7c40*/  @P2 IMAD.MOV.U32 R4, RZ, RZ, R8 ;  /* 0x000000ffff042224 */ /* 0x000fc600078e0008 */
[----:B------:R-:W-:-:S05]  /*7c50*/  FFMA R3, R86, R154, R3 ;  /* 0x0000009a56037223 */ /* 0x000fca0000000003 */
[----:B------:R-:W-:-:S05]  /*7c60*/  F2FP.BF16.F32.PACK_AB R3, RZ, R3 ;  /* 0x00000003ff03723e */ /* 0x000fca00000010ff */
[----:B------:R0:W-:Y:S01]  /*7c70*/  @P2 STG.E.U16 desc[UR36][R4.64+0xf0], R3 ;  /* 0x0000f00304002986 */ /* 0x0001e2000c101524 */
[----:B------:R-:W-:Y:S05]  /*7c80*/  @!P1 BRA `(.L_x_280) ;  /* 0x0000000000049947 */ /* 0x000fea0003800000 */
[----:B------:R2:W5:Y:S02]  /*7c90*/  LDG.E.LTC128B.U16 R172, desc[UR36][R10.64+0xf2] ;  /* 0x0000f2240aac7981 */ /* 0x000564000c1e1520 */
.L_x_280:
[----:B------:R-:W-:Y:S05]  /*7ca0*/  BSYNC B1 ;  /* 0x0000000000017941 */ /* 0x000fea0003800000 */
.L_x_279:
[----:B------:R-:W-:Y:S05]  /*7cb0*/  @!P1 BRA `(.L_x_281) ;  /* 0x00000024004c9947 */ /* 0x000fea0003800000 */
[----:B-----5:R-:W-:-:S04]  /*7cc0*/  IMAD.U32 R172, R172, 0x10000, RZ ;  /* 0x00010000acac7824 */ /* 0x020fc800078e00ff */
[----:B------:R-:W-:-:S04]  /*7cd0*/  FMUL R172, R172, R155 ;  /* 0x0000009bacac7220 */ /* 0x000fc80000400000 */
[----:B------:R-:W-:-:S05]  /*7ce0*/  FFMA R172, R87, R154, R172 ;  /* 0x0000009a57ac7223 */ /* 0x000fca00000000ac */
[----:B------:R-:W-:-:S05]  /*7cf0*/  F2FP.BF16.F32.PACK_AB R172, RZ, R172 ;  /* 0x000000acffac723e */ /* 0x000fca00000010ff */
[----:B------:R0:W-:Y:S01]  /*7d00*/  STG.E.U16 desc[UR36][R8.64+0xf2], R172 ;  /* 0x0000f2ac08007986 */ /* 0x0001e2000c101524 */
[----:B------:R-:W-:Y:S05]  /*7d10*/  BRA `(.L_x_281) ;  /* 0x0000002400347947 */ /* 0x000fea0003800000 */
.L_x_30:
[----:B------:R-:W-:Y:S01]  /*7d20*/  ULDC.64 UR4, c[0x0][0x5c0] ;  /* 0x0001700000047ab9 */ /* 0x000fe20000000a00 */
[-C--:B------:R-:W-:Y:S01]  /*7d30*/  FMUL R88, R88, R154.reuse ;  /* 0x0000009a58587220 */ /* 0x080fe20000400000 */
[----:B------:R-:W-:Y:S01]  /*7d40*/  LEA R8, P0, R166, UR4, 0x1 ;  /* 0x00000004a6087c11 */ /* 0x000fe2000f8008ff */
[----:B------:R-:W-:Y:S01]  /*7d50*/  IMAD.SHL.U32 R7, R4, 0x10, RZ ;  /* 0x0000001004077824 */ /* 0x000fe200078e00ff */
[----:B------:R-:W-:Y:S01]  /*7d60*/  ISETP.GT.AND P2, PT, R0, 0x1, P3 ;  /* 0x000000010000780c */ /* 0x000fe20001f44270 */
[-C--:B------:R-:W-:Y:S01]  /*7d70*/  FMUL R89, R89, R154.reuse ;  /* 0x0000009a59597220 */ /* 0x080fe20000400000 */
[----:B------:R-:W-:Y:S01]  /*7d80*/  LEA.HI.X R9, R166, UR5, R169, 0x1, P0 ;  /* 0x00000005a6097c11 */ /* 0x000fe200080f0ca9 */
[-C--:B------:R-:W-:Y:S01]  /*7d90*/  FMUL R90, R90, R154.reuse ;  /* 0x0000009a5a5a7220 */ /* 0x080fe20000400000 */
[----:B------:R-:W-:Y:S01]  /*7da0*/  ISETP.GT.AND P0, PT, R3, 0x8, PT ;  /* 0x000000080300780c */ /* 0x000fe20003f04270 */
[----:B------:R-:W-:Y:S01]  /*7db0*/  FMUL R91, R91, R154 ;  /* 0x0000009a5b5b7220 */ /* 0x000fe20000400000 */
[----:B------:R-:W-:Y:S01]  /*7dc0*/  F2FP.BF16.F32.PACK_AB R88, RZ, R88 ;  /* 0x00000058ff58723e */ /* 0x000fe200000010ff */
[-C--:B------:R-:W-:Y:S01]  /*7dd0*/  FMUL R92, R92, R154.reuse ;  /* 0x0000009a5c5c7220 */ /* 0x080fe20000400000 */
[----:B------:R-:W-:Y:S01]  /*7de0*/  ISETP.GT.AND P4, PT, R0, RZ, P0 ;  /* 0x000000ff0000720c */ /* 0x000fe20000784270 */
[----:B------:R-:W-:Y:S01]  /*7df0*/  FMUL R93, R93, R154 ;  /* 0x0000009a5d5d7220 */ /* 0x000fe20000400000 */
[----:B------:R-:W-:Y:S01]  /*7e00*/  SHF.L.U64.HI R6, R4, 0x4, R5 ;  /* 0x0000000404067819 */ /* 0x000fe20000010205 */
[----:B------:R-:W-:Y:S01]  /*7e10*/  @P1 STG.E.U16 desc[UR36][R8.64], R88 ;  /* 0x0000005808001986 */ /* 0x000fe2000c101524 */
[----:B------:R-:W-:Y:S01]  /*7e20*/  IADD3 R10, P5, R7, R8, RZ ;  /* 0x00000008070a7210 */ /* 0x000fe20007fbe0ff */
[-C--:B------:R-:W-:Y:S01]  /*7e30*/  FMUL R94, R94, R154.reuse ;  /* 0x0000009a5e5e7220 */ /* 0x080fe20000400000 */
[----:B------:R-:W-:Y:S01]  /*7e40*/  ISETP.GT.AND P1, PT, R0, 0x1, P0 ;  /* 0x000000010000780c */ /* 0x000fe20000724270 */
[----:B------:R-:W-:Y:S01]  /*7e50*/  FMUL R95, R95, R154 ;  /* 0x0000009a5f5f7220 */ /* 0x000fe20000400000 */
[----:B------:R-:W-:Y:S01]  /*7e60*/  F2FP.BF16.F32.PACK_AB R89, RZ, R89 ;  /* 0x00000059ff59723e */ /* 0x000fe200000010ff */
[----:B------:R-:W-:Y:S01]  /*7e70*/  IMAD.X R11, R6, 0x1, R9, P5 ;  /* 0x00000001060b7824 */ /* 0x000fe200028e0609 */
[----:B------:R-:W-:Y:S01]  /*7e80*/  F2FP.BF16.F32.PACK_AB R90, RZ, R90 ;  /* 0x0000005aff5a723e */ /* 0x000fe200000010ff */
[-C--:B------:R-:W-:Y:S01]  /*7e90*/  FMUL R96, R96, R154.reuse ;  /* 0x0000009a60607220 */ /* 0x080fe20000400000 */
[----:B------:R-:W-:Y:S01]  /*7ea0*/  F2FP.BF16.F32.PACK_AB R91, RZ, R91 ;  /* 0x0000005bff5b723e */ /* 0x000fe200000010ff */
[----:B------:R-:W-:Y:S01]  /*7eb0*/  @P2 STG.E.U16 desc[UR36][R8.64+0x2], R89 ;  /* 0x0000025908002986 */ /* 0x000fe2000c101524 */
[C---:B------:R-:W-:Y:S01]  /*7ec0*/  ISETP.GT.AND P5, PT, R0.reuse, 0x9, P3 ;  /* 0x000000090000780c */ /* 0x040fe20001fa4270 */
[-C--:B------:R-:W-:Y:S01]  /*7ed0*/  FMUL R97, R97, R154.reuse ;  /* 0x0000009a61617220 */ /* 0x080fe20000400000 */
[C---:B------:R-:W-:Y:S01]  /*7ee0*/  ISETP.GT.AND P2, PT, R0.reuse, 0x8, P0 ;  /* 0x000000080000780c */ /* 0x040fe20000744270 */
[----:B------:R-:W-:Y:S01]  /*7ef0*/  @P4 STG.E.U16 desc[UR36][R10.64], R90 ;  /* 0x0000005a0a004986 */ /* 0x000fe2000c101524 */
[----:B------:R-:W-:Y:S01]  /*7f00*/  ISETP.GT.AND P4, PT, R0, 0x8, P3 ;  /* 0x000000080000780c */ /* 0x000fe20001f84270 */
[----:B------:R-:W-:Y:S01]  /*7f10*/  FMUL R98, R98, R154 ;  /* 0x0000009a62627220 */ /* 0x000fe20000400000 */
[----:B------:R-:W-:Y:S01]  /*7f20*/  F2FP.BF16.F32.PACK_AB R92, RZ, R92 ;  /* 0x0000005cff5c723e */ /* 0x000fe200000010ff */
[----:B------:R-:W-:Y:S01]  /*7f30*/  @P1 STG.E.U16 desc[UR36][R10.64+0x2], R91 ;  /* 0x0000025b0a001986 */ /* 0x000fe2000c101524 */
[----:B------:R-:W-:Y:S01]  /*7f40*/  ISETP.GT.AND P1, PT, R0, 0x9, P0 ;  /* 0x000000090000780c */ /* 0x000fe20000724270 */
[-C--:B------:R-:W-:Y:S01]  /*7f50*/  FMUL R99, R99, R154.reuse ;  /* 0x0000009a63637220 */ /* 0x080fe20000400000 */
[----:B------:R-:W-:Y:S01]  /*7f60*/  F2FP.BF16.F32.PACK_AB R93, RZ, R93 ;  /* 0x0000005dff5d723e */ /* 0x000fe200000010ff */
[----:B------:R-:W-:Y:S01]  /*7f70*/  FMUL R100, R100, R154 ;  /* 0x0000009a64647220 */ /* 0x000fe20000400000 */
[----:B------:R-:W-:Y:S01]  /*7f80*/  F2FP.BF16.F32.PACK_AB R94, RZ, R94 ;  /* 0x0000005eff5e723e */ /* 0x000fe200000010ff */
[-C--:B------:R-:W-:Y:S01]  /*7f90*/  FMUL R101, R101, R154.reuse ;  /* 0x0000009a65657220 */ /* 0x080fe20000400000 */
[----:B------:R-:W-:Y:S01]  /*7fa0*/  F2FP.BF16.F32.PACK_AB R95, RZ, R95 ;  /* 0x0000005fff5f723e */ /* 0x000fe200000010ff */
[----:B------:R-:W-:Y:S01]  /*7fb0*/  FMUL R102, R102, R154 ;  /* 0x0000009a66667220 */ /* 0x000fe20000400000 */
[----:B------:R-:W-:Y:S01]  /*7fc0*/  F2FP.BF16.F32.PACK_AB R96, RZ, R96 ;  /* 0x00000060ff60723e */ /* 0x000fe200000010ff */
[----:B------:R-:W-:Y:S01]  /*7fd0*/  @P4 STG.E.U16 desc[UR36][R8.64+0x10], R92 ;  /* 0x0000105c08004986 */ /* 0x000fe2000c101524 */
[C---:B------:R-:W-:Y:S01]  /*7fe0*/  ISETP.GT.AND P4, PT, R0.reuse, 0x10, P3 ;  /* 0x000000100000780c */ /* 0x040fe20001f84270 */
[-C--:B------:R-:W-:Y:S01]  /*7ff0*/  FMUL R103, R103, R154.reuse ;  /* 0x0000009a67677220 */ /* 0x080fe20000400000 */
[----:B------:R-:W-:Y:S01]  /*8000*/  F2FP.BF16.F32.PACK_AB R97, RZ, R97 ;  /* 0x00000061ff61723e */ /* 0x000fe200000010ff */
[----:B------:R-:W-:Y:S01]  /*8010*/  @P5 STG.E.U16 desc[UR36][R8.64+0x12], R93 ;  /* 0x0000125d08005986 */ /* 0x000fe2000c101524 */
[----:B------:R-:W-:Y:S01]  /*8020*/  ISETP.GT.AND P5, PT, R0, 0x11, P0 ;  /* 0x000000110000780c */ /* 0x000fe200007a4270 */
        /* <DEDUP_REMOVED lines=74> */
[-C--:B------:R-:W-:Y:S01]  /*84d0*/  FMUL R125, R125, R154.reuse ;  /* 0x0000009a7d7d7220 */ /* 0x080fe20000400000 */
[----:B------:R-:W-:Y:S01]  /*84e0*/  F2FP.BF16.F32.PACK_AB R119, RZ, R119 ;  /* 0x00000077ff77723e */ /* 0x000fe200000010ff */
[----:B------:R-:W-:Y:S01]  /*84f0*/  FMUL R126, R126, R154 ;  /* 0x0000009a7e7e7220 */ /* 0x000fe20000400000 */
[----:B------:R-:W-:Y:S01]  /*8500*/  F2FP.BF16.F32.PACK_AB R120, RZ, R120 ;  /* 0x00000078ff78723e */ /* 0x000fe200000010ff */
        /* <DEDUP_REMOVED lines=87> */
[----:B------:R-:W-:Y:S01]  /*8a80*/  SHF.L.U64.HI R15, R4, 0x8, R5 ;  /* 0x00000008040f7819 */ /* 0x000fe20000010205 */
[----:B------:R-:W-:Y:S01]  /*8a90*/  @P2 STG.E.U16 desc[UR36][R8.64+0xa2], R129 ;  /* 0x0000a28108002986 */ /* 0x000fe2000c101524 */
[----:B------:R-:W-:Y:S01]  /*8aa0*/  ISETP.GT.AND P2, PT, R0, 0x59, P3 ;  /* 0x000000590000780c */ /* 0x000fe20001f44270 */
[-C--:B------:R-:W-:Y:S01]  /*8ab0*/  FMUL R25, R25, R154.reuse ;  /* 0x0000009a19197220 */ /* 0x080fe20000400000 */
[----:B------:R-:W-:Y:S01]  /*8ac0*/  SHF.L.U32 R21, R4, 0x8, RZ ;  /* 0x0000000804157819 */ /* 0x000fe200000006ff */
[----:B------:R-:W-:Y:S01]  /*8ad0*/  @P5 STG.E.U16 desc[UR36][R10.64+0xa0], R130 ;  /* 0x0000a0820a005986 */ /* 0x000fe2000c101524 */
[----:B------:R-:W-:Y:S01]  /*8ae0*/  ISETP.GT.AND P5, PT, R0, 0x58, P0 ;  /* 0x000000580000780c */ /* 0x000fe200007a4270 */
        /* <DEDUP_REMOVED lines=26> */
[-C--:B------:R-:W-:Y:S01]  /*8c90*/  FMUL R32, R32, R154.reuse ;  /* 0x0000009a20207220 */ /* 0x080fe20000400000 */
[----:B------:R-:W-:Y:S01]  /*8ca0*/  F2FP.BF16.F32.PACK_AB R25, RZ, R25 ;  /* 0x00000019ff19723e */ /* 0x000fe200000010ff */
[----:B------:R-:W-:Y:S01]  /*8cb0*/  FMUL R33, R33, R154 ;  /* 0x0000009a21217220 */ /* 0x000fe20000400000 */
        /* <DEDUP_REMOVED lines=26> */
[----:B------:R-:W-:Y:S01]  /*8e60*/  F2FP.BF16.F32.PACK_AB R33, RZ, R33 ;  /* 0x00000021ff21723e */ /* 0x000fe200000010ff */
[----:B------:R-:W-:Y:S01]  /*8e70*/  FMUL R41, R41, R154 ;  /* 0x0000009a29297220 */ /* 0x000fe20000400000 */
[----:B------:R-:W-:Y:S01]  /*8e80*/  F2FP.BF16.F32.PACK_AB R34, RZ, R34 ;  /* 0x00000022ff22723e */ /* 0x000fe200000010ff */
[-C--:B------:R-:W-:Y:S01]  /*8e90*/  FMUL R42, R42, R154.reuse ;  /* 0x0000009a2a2a7220 */ /* 0x080fe20000400000 */
[----:B------:R-:W-:Y:S01]  /*8ea0*/  F2FP.BF16.F32.PACK_AB R35, RZ, R35 ;  /* 0x00000023ff23723e */ /* 0x000fe200000010ff */
[----:B------:R-:W-:Y:S01]  /*8eb0*/  @P4 STG.E.U16 desc[UR36][R10.64+0xd2], R143 ;  /* 0x0000d28f0a004986 */ /* 0x000fe2000c101524 */
[C---:B------:R-:W-:Y:S01]  /*8ec0*/  ISETP.GT.AND P4, PT, R0.reuse, 0x71, P0 ;  /* 0x000000710000780c */ /* 0x040fe20000784270 */
[----:B------:R-:W-:Y:S01]  /*8ed0*/  FMUL R43, R43, R154 ;  /* 0x0000009a2b2b7220 */ /* 0x000fe20000400000 */
[----:B------:R-:W-:Y:S01]  /*8ee0*/  F2FP.BF16.F32.PACK_AB R36, RZ, R36 ;  /* 0x00000024ff24723e */ /* 0x000fe200000010ff */
[----:B------:R-:W-:Y:S01]  /*8ef0*/  @P5 STG.E.U16 desc[UR36][R8.64+0xe0], R144 ;  /* 0x0000e09008005986 */ /* 0x000fe2000c101524 */
[----:B------:R-:W-:Y:S01]  /*8f00*/  ISETP.GT.AND P5, PT, R0, 0x70, P0 ;  /* 0x000000700000780c */ /* 0x000fe200007a4270 */
[----:B------:R-:W-:Y:S01]  /*8f10*/  @P1 IMAD.MOV.U32 R4, RZ, RZ, R8 ;  /* 0x000000ffff041224 */ /* 0x000fe200078e0008 */
[----:B------:R-:W-:Y:S01]  /*8f20*/  F2FP.BF16.F32.PACK_AB R37, RZ, R37 ;  /* 0x00000025ff25723e */ /* 0x000fe200000010ff */
[----:B------:R-:W-:Y:S01]  /*8f30*/  @P1 IMAD.MOV.U32 R5, RZ, RZ, R9 ;  /* 0x000000ffff051224 */ /* 0x000fe200078e0009 */
[----:B------:R-:W-:Y:S01]  /*8f40*/  F2FP.BF16.F32.PACK_AB R38, RZ, R38 ;  /* 0x00000026ff26723e */ /* 0x000fe200000010ff */
[-C--:B------:R-:W-:Y:S01]  /*8f50*/  FMUL R44, R44, R154.reuse ;  /* 0x0000009a2c2c7220 */ /* 0x080fe20000400000 */
[----:B------:R-:W-:Y:S01]  /*8f60*/  F2FP.BF16.F32.PACK_AB R39, RZ, R39 ;  /* 0x00000027ff27723e */ /* 0x000fe200000010ff */
[----:B------:R-:W-:Y:S01]  /*8f70*/  FMUL R45, R45, R154 ;  /* 0x0000009a2d2d7220 */ /* 0x000fe20000400000 */
[----:B------:R0:W-:Y:S01]  /*8f80*/  @P1 STG.E.U16 desc[UR36][R4.64+0xe2], R145 ;  /* 0x0000e29104001986 */ /* 0x0001e2000c101524 */
[----:B------:R-:W-:Y:S01]  /*8f90*/  IADD3 R12, P1, P2, R7, R8, R21 ;  /* 0x00000008070c7210 */ /* 0x000fe20007a3e015 */
[----:B------:R-:W-:Y:S01]  /*8fa0*/  FMUL R46, R46, R154 ;  /* 0x0000009a2e2e7220 */ /* 0x000fe20000400000 */
[----:B------:R-:W-:Y:S01]  /*8fb0*/  F2FP.BF16.F32.PACK_AB R40, RZ, R40 ;  /* 0x00000028ff28723e */ /* 0x000fe200000010ff */
[-C--:B------:R-:W-:Y:S01]  /*8fc0*/  FMUL R47, R47, R154.reuse ;  /* 0x0000009a2f2f7220 */ /* 0x080fe20000400000 */
[----:B------:R-:W-:Y:S01]  /*8fd0*/  IADD3.X R13, R6, R9, R15, P1, P2 ;  /* 0x00000009060d7210 */ /* 0x000fe20000fe440f */
[-C--:B------:R-:W-:Y:S01]  /*8fe0*/  FMUL R48, R48, R154.reuse ;  /* 0x0000009a30307220 */ /* 0x080fe20000400000 */
[----:B------:R-:W-:Y:S01]  /*8ff0*/  ISETP.GT.AND P1, PT, R3, 0x80, PT ;  /* 0x000000800300780c */ /* 0x000fe20003f24270 */
[-C--:B------:R-:W-:Y:S01]  /*9000*/  FMUL R49, R49, R154.reuse ;  /* 0x0000009a31317220 */ /* 0x080fe20000400000 */
[----:B------:R-:W-:Y:S01]  /*9010*/  ISETP.GT.AND P2, PT, R3, 0x88, PT ;  /* 0x000000880300780c */ /* 0x000fe20003f44270 */
[----:B------:R-:W-:Y:S01]  /*9020*/  FMUL R50, R50, R154 ;  /* 0x0000009a32327220 */ /* 0x000fe20000400000 */
[----:B------:R-:W-:Y:S01]  /*9030*/  F2FP.BF16.F32.PACK_AB R41, RZ, R41 ;  /* 0x00000029ff29723e */ /* 0x000fe200000010ff */
[----:B0-----:R-:W-:Y:S01]  /*9040*/  @P5 IMAD.MOV.U32 R4, RZ, RZ, R10 ;  /* 0x000000ffff045224 */ /* 0x001fe200078e000a */
[----:B------:R-:W-:Y:S01]  /*9050*/  F2FP.BF16.F32.PACK_AB R42, RZ, R42 ;  /* 0x0000002aff2a723e */ /* 0x000fe200000010ff */
[----:B------:R-:W-:Y:S01]  /*9060*/  @P5 IMAD.MOV.U32 R5, RZ, RZ, R11 ;  /* 0x000000ffff055224 */ /* 0x000fe200078e000b */
[----:B------:R-:W-:Y:S01]  /*9070*/  F2FP.BF16.F32.PACK_AB R43, RZ, R43 ;  /* 0x0000002bff2b723e */ /* 0x000fe200000010ff */
[----:B------:R-:W-:Y:S01]  /*9080*/  FMUL R51, R51, R154 ;  /* 0x0000009a33337220 */ /* 0x000fe20000400000 */
[----:B------:R-:W-:Y:S01]  /*9090*/  F2FP.BF16.F32.PACK_AB R44, RZ, R44 ;  /* 0x0000002cff2c723e */ /* 0x000fe200000010ff */
[-C--:B------:R-:W-:Y:S01]  /*90a0*/  FMUL R52, R52, R154.reuse ;  /* 0x0000009a34347220 */ /* 0x080fe20000400000 */
[----:B------:R0:W-:Y:S01]  /*90b0*/  @P5 STG.E.U16 desc[UR36][R4.64+0xe0], R146 ;  /* 0x0000e09204005986 */ /* 0x0001e2000c101524 */
[C---:B------:R-:W-:Y:S01]  /*90c0*/  ISETP.GT.AND P5, PT, R0.reuse, 0x78, P3 ;  /* 0x000000780000780c */ /* 0x040fe20001fa4270 */
[-C--:B------:R-:W-:Y:S01]  /*90d0*/  FMUL R53, R53, R154.reuse ;  /* 0x0000009a35357220 */ /* 0x080fe20000400000 */
[C---:B------:R-:W-:Y:S01]  /*90e0*/  ISETP.GT.AND P3, PT, R0.reuse, 0x79, P3 ;  /* 0x000000790000780c */ /* 0x040fe20001f64270 */
[----:B------:R-:W-:Y:S01]  /*90f0*/  @P4 STG.E.U16 desc[UR36][R10.64+0xe2], R147 ;  /* 0x0000e2930a004986 */ /* 0x000fe2000c101524 */
[----:B------:R-:W-:Y:S01]  /*9100*/  ISETP.GT.AND P4, PT, R0, 0x78, P0 ;  /* 0x000000780000780c */ /* 0x000fe20000784270 */
[-C--:B------:R-:W-:Y:S01]  /*9110*/  FMUL R54, R54, R154.reuse ;  /* 0x0000009a36367220 */ /* 0x080fe20000400000 */
[----:B------:R-:W-:Y:S01]  /*9120*/  ISETP.GT.AND P0, PT, R0, 0x79, P0 ;  /* 0x000000790000780c */ /* 0x000fe20000704270 */
[-C--:B------:R-:W-:Y:S01]  /*9130*/  FMUL R55, R55, R154.reuse ;  /* 0x0000009a37377220 */ /* 0x080fe20000400000 */
[----:B------:R-:W-:Y:S01]  /*9140*/  F2FP.BF16.F32.PACK_AB R45, RZ, R45 ;  /* 0x0000002dff2d723e */ /* 0x000fe200000010ff */
[----:B------:R-:W-:Y:S01]  /*9150*/  FMUL R56, R56, R154 ;  /* 0x0000009a38387220 */ /* 0x000fe20000400000 */
[----:B------:R-:W-:Y:S01]  /*9160*/  F2FP.BF16.F32.PACK_AB R46, RZ, R46 ;  /* 0x0000002eff2e723e */ /* 0x000fe200000010ff */
[----:B------:R-:W-:Y:S01]  /*9170*/  FMUL R57, R57, R154 ;  /* 0x0000009a39397220 */ /* 0x000fe20000400000 */
[----:B------:R-:W-:Y:S01]  /*9180*/  F2FP.BF16.F32.PACK_AB R47, RZ, R47 ;  /* 0x0000002fff2f723e */ /* 0x000fe200000010ff */
[----:B------:R-:W-:Y:S01]  /*9190*/  @P5 STG.E.U16 desc[UR36][R8.64+0xf0], R148 ;  /* 0x0000f09408005986 */ /* 0x000fe2000c101524 */
[----:B0-----:R-:W-:Y:S01]  /*91a0*/  IADD3 R4, P5, R21, R8, RZ ;  /* 0x0000000815047210 */ /* 0x001fe20007fbe0ff */
[----:B------:R-:W-:Y:S01]  /*91b0*/  FMUL R58, R58, R154 ;  /* 0x0000009a3a3a7220 */ /* 0x000fe20000400000 */
[----:B------:R-:W-:Y:S01]  /*91c0*/  F2FP.BF16.F32.PACK_AB R48, RZ, R48 ;  /* 0x00000030ff30723e */ /* 0x000fe200000010ff */
[----:B------:R0:W-:Y:S01]  /*91d0*/  @P3 STG.E.U16 desc[UR36][R8.64+0xf2], R149 ;  /* 0x0000f29508003986 */ /* 0x0001e2000c101524 */
[C---:B------:R-:W-:Y:S01]  /*91e0*/  ISETP.GT.AND P3, PT, R0.reuse, RZ, P1 ;  /* 0x000000ff0000720c */ /* 0x040fe20000f64270 */
[----:B------:R-:W-:Y:S01]  /*91f0*/  IMAD.X R5, R15, 0x1, R9, P5 ;  /* 0x000000010f057824 */ /* 0x000fe200028e0609 */
[C---:B------:R-:W-:Y:S01]  /*9200*/  ISETP.GT.AND P5, PT, R0.reuse, RZ, P2 ;  /* 0x000000ff0000720c */ /* 0x040fe200017a4270 */
        /* <DEDUP_REMOVED lines=8> */
[----:B------:R-:W-:Y:S01]  /*9290*/  FMUL R61, R61, R154 ;  /* 0x0000009a3d3d7220 */ /* 0x000fe20000400000 */
[----:B------:R-:W-:Y:S01]  /*92a0*/  F2FP.BF16.F32.PACK_AB R51, RZ, R51 ;  /* 0x00000033ff33723e */ /* 0x000fe200000010ff */
[----:B------:R-:W-:Y:S01]  /*92b0*/  @P3 STG.E.U16 desc[UR36][R4.64], R24 ;  /* 0x0000001804003986 */ /* 0x000fe2000c101524 */
[C---:B0-----:R-:W-:Y:S01]  /*92c0*/  IADD3 R8, P3, R7.reuse, R4, RZ ;  /* 0x0000000407087210 */ /* 0x041fe20007f7e0ff */
[----:B------:R-:W-:Y:S01]  /*92d0*/  FMUL R62, R62, R154 ;  /* 0x0000009a3e3e7220 */ /* 0x000fe20000400000 */
[----:B------:R-:W-:Y:S01]  /*92e0*/  F2FP.BF16.F32.PACK_AB R52, RZ, R52 ;  /* 0x00000034ff34723e */ /* 0x000fe200000010ff */
[----:B------:R-:W-:Y:S01]  /*92f0*/  @P4 STG.E.U16 desc[UR36][R4.64+0x2], R25 ;  /* 0x0000021904004986 */ /* 0x000fe2000c101524 */
[----:B------:R-:W-:Y:S01]  /*9300*/  IADD3 R14, P4, R7, R4, RZ ;  /* 0x00000004070e7210 */ /* 0x000fe20007f9e0ff */
[--C-:B------:R-:W-:Y:S01]  /*9310*/  IMAD.X R9, R6, 0x1, R5.reuse, P3 ;  /* 0x0000000106097824 */ /* 0x100fe200018e0605 */
[----:B------:R-:W-:Y:S01]  /*9320*/  ISETP.GT.AND P3, PT, R0, 0x9, P2 ;  /* 0x000000090000780c */ /* 0x000fe20001764270 */
[-C--:B------:R-:W-:Y:S01]  /*9330*/  FMUL R63, R63, R154.reuse ;  /* 0x0000009a3f3f7220 */ /* 0x080fe20000400000 */
[----:B------:R-:W-:Y:S01]  /*9340*/  F2FP.BF16.F32.PACK_AB R53, RZ, R53 ;  /* 0x00000035ff35723e */ /* 0x000fe200000010ff */
[----:B------:R-:W-:Y:S01]  /*9350*/  IMAD.X R15, R6, 0x1, R5, P4 ;  /* 0x00000001060f7824 */ /* 0x000fe200020e0605 */
[----:B------:R-:W-:Y:S01]  /*9360*/  ISETP.GT.AND P4, PT, R0, 0x8, P1 ;  /* 0x000000080000780c */ /* 0x000fe20000f84270 */
[----:B------:R-:W-:Y:S01]  /*9370*/  FMUL R64, R64, R154 ;  /* 0x0000009a40407220 */ /* 0x000fe20000400000 */
[----:B------:R-:W-:Y:S01]  /*9380*/  F2FP.BF16.F32.PACK_AB R54, RZ, R54 ;  /* 0x00000036ff36723e */ /* 0x000fe200000010ff */
[-C--:B------:R-:W-:Y:S01]  /*9390*/  FMUL R65, R65, R154.reuse ;  /* 0x0000009a41417220 */ /* 0x080fe20000400000 */
        /* <DEDUP_REMOVED lines=13> */
[-C--:B------:R-:W-:Y:S01]  /*9470*/  FMUL R70, R70, R154.reuse ;  /* 0x0000009a46467220 */ /* 0x080fe20000400000 */
[----:B------:R-:W-:Y:S01]  /*9480*/  @P5 STG.E.U16 desc[UR36][R4.64+0x12], R29 ;  /* 0x0000121d04005986 */ /* 0x000fe2000c101524 */
[C---:B------:R-:W-:Y:S01]  /*9490*/  ISETP.GT.AND P5, PT, R0.reuse, 0x11, P1 ;  /* 0x000000110000780c */ /* 0x040fe20000fa4270 */
[----:B------:R-:W-:Y:S01]  /*94a0*/  FMUL R71, R71, R154 ;  /* 0x0000009a47477220 */ /* 0x000fe20000400000 */
[----:B------:R-:W-:Y:S01]  /*94b0*/  F2FP.BF16.F32.PACK_AB R58, RZ, R58 ;  /* 0x0000003aff3a723e */ /* 0x000fe200000010ff */
[----:B------:R-:W-:Y:S01]  /*94c0*/  @P0 STG.E.U16 desc[UR36][R8.64+0x10], R30 ;  /* 0x0000101e08000986 */ /* 0x000fe2000c101524 */
[----:B------:R-:W-:Y:S01]  /*94d0*/  ISETP.GT.AND P0, PT, R0, 0x10, P2 ;  /* 0x000000100000780c */ /* 0x000fe20001704270 */
        /* <DEDUP_REMOVED lines=8> */
[----:B------:R-:W-:Y:S01]  /*9560*/  FMUL R74, R74, R154 ;  /* 0x0000009a4a4a7220 */ /* 0x000fe20000400000 */
[----:B------:R-:W-:Y:S01]  /*9570*/  F2FP.BF16.F32.PACK_AB R61, RZ, R61 ;  /* 0x0000003dff3d723e */ /* 0x000fe200000010ff */
[----:B------:R-:W-:Y:S01]  /*9580*/  @P5 STG.E.U16 desc[UR36][R4.64+0x22], R33 ;  /* 0x0000222104005986 */ /* 0x000fe2000c101524 */
[----:B------:R-:W-:Y:S01]  /*9590*/  ISETP.GT.AND P5, PT, R0, 0x19, P1 ;  /* 0x000000190000780c */ /* 0x000fe20000fa4270 */
[--C-:B------:R-:W-:Y:S01]  /*95a0*/  @P0 IMAD.MOV.U32 R6, RZ, RZ, R12.reuse ;  /* 0x000000ffff060224 */ /* 0x100fe200078e000c */
[----:B------:R-:W-:Y:S01]  /*95b0*/  F2FP.BF16.F32.PACK_AB R62, RZ, R62 ;  /* 0x0000003eff3e723e */ /* 0x000fe200000010ff */
[--C-:B------:R-:W-:Y:S01]  /*95c0*/  @P0 IMAD.MOV.U32 R7, RZ, RZ, R13.reuse ;  /* 0x000000ffff070224 */ /* 0x100fe200078e000d */
[----:B------:R-:W-:Y:S01]  /*95d0*/  F2FP.BF16.F32.PACK_AB R63, RZ, R63 ;  /* 0x0000003fff3f723e */ /* 0x000fe200000010ff */
[----:B------:R-:W-:Y:S01]  /*95e0*/  FMUL R75, R75, R154 ;  /* 0x0000009a4b4b7220 */ /* 0x000fe20000400000 */
[----:B------:R-:W-:Y:S01]  /*95f0*/  F2FP.BF16.F32.PACK_AB R64, RZ, R64 ;  /* 0x00000040ff40723e */ /* 0x000fe200000010ff */
[-C--:B------:R-:W-:Y:S01]  /*9600*/  FMUL R76, R76, R154.reuse ;  /* 0x0000009a4c4c7220 */ /* 0x080fe20000400000 */
[----:B------:R0:W-:Y:S01]  /*9610*/  @P0 STG.E.U16 desc[UR36][R6.64+0x20], R34 ;  /* 0x0000202206000986 */ /* 0x0001e2000c101524 */
        /* <DEDUP_REMOVED lines=9> */
[----:B------:R-:W-:Y:S01]  /*96b0*/  FMUL R81, R81, R154 ;  /* 0x0000009a51517220 */ /* 0x000fe20000400000 */
[----:B------:R-:W-:Y:S01]  /*96c0*/  F2FP.BF16.F32.PACK_AB R69, RZ, R69 ;  /* 0x00000045ff45723e */ /* 0x000fe200000010ff */
[--C-:B0-----:R-:W-:Y:S01]  /*96d0*/  @P3 IMAD.MOV.U32 R6, RZ, RZ, R12.reuse ;  /* 0x000000ffff063224 */ /* 0x101fe200078e000c */
        /* <DEDUP_REMOVED lines=18> */
[----:B0-----:R-:W-:Y:S01]  /*9800*/  @P0 IMAD.MOV.U32 R6, RZ, RZ, R12 ;  /* 0x000000ffff060224 */ /* 0x001fe200078e000c */
[----:B------:R-:W-:Y:S01]  /*9810*/  F2FP.BF16.F32.PACK_AB R76, RZ, R76 ;  /* 0x0000004cff4c723e */ /* 0x000fe200000010ff */
[----:B------:R-:W-:Y:S01]  /*9820*/  @P0 IMAD.MOV.U32 R7, RZ, RZ, R13 ;  /* 0x000000ffff070224 */ /* 0x000fe200078e000d */
[----:B------:R-:W-:Y:S01]  /*9830*/  F2FP.BF16.F32.PACK_AB R77, RZ, R77 ;  /* 0x0000004dff4d723e */ /* 0x000fe200000010ff */
[----:B------:R-:W-:Y:S01]  /*9840*/  FMUL R87, R87, R154 ;  /* 0x0000009a57577220 */ /* 0x000fe20000400000 */
[----:B------:R-:W-:-:S02]  /*9850*/  F2FP.BF16.F32.PACK_AB R78, RZ, R78 ;  /* 0x0000004eff4e723e */ /* 0x000fc400000010ff */
[----:B------:R0:W-:Y:S01]  /*9860*/  @P0 STG.E.U16 desc[UR36][R6.64+0x30], R38 ;  /* 0x0000302606000986 */ /* 0x0001e2000c101524 */
[----:B------:R-:W-:Y:S02]  /*9870*/  ISETP.GT.AND P0, PT, R0, 0x20, P2 ;  /* 0x000000200000780c */ /* 0x000fe40001704270 */
[----:B------:R-:W-:Y:S02]  /*9880*/  F2FP.BF16.F32.PACK_AB R79, RZ, R79 ;  /* 0x0000004fff4f723e */ /* 0x000fe400000010ff */
[----:B------:R-:W-:Y:S02]  /*9890*/  F2FP.BF16.F32.PACK_AB R80, RZ, R80 ;  /* 0x00000050ff50723e */ /* 0x000fe400000010ff */
[----:B------:R-:W-:Y:S02]  /*98a0*/  F2FP.BF16.F32.PACK_AB R81, RZ, R81 ;  /* 0x00000051ff51723e */ /* 0x000fe400000010ff */
[----:B------:R-:W-:Y:S02]  /*98b0*/  F2FP.BF16.F32.PACK_AB R82, RZ, R82 ;  /* 0x00000052ff52723e */ /* 0x000fe400000010ff */
[----:B------:R-:W-:Y:S01]  /*98c0*/  F2FP.BF16.F32.PACK_AB R83, RZ, R83 ;  /* 0x00000053ff53723e */ /* 0x000fe200000010ff */
[----:B0-----:R-:W-:Y:S01]  /*98d0*/  @P3 IMAD.MOV.U32 R6, RZ, RZ, R12 ;  /* 0x000000ffff063224 */ /* 0x001fe200078e000c */
[----:B------:R-:W-:Y:S01]  /*98e0*/  F2FP.BF16.F32.PACK_AB R84, RZ, R84 ;  /* 0x00000054ff54723e */ /* 0x000fe200000010ff */
[----:B------:R-:W-:Y:S01]  /*98f0*/  @P3 IMAD.MOV.U32 R7, RZ, RZ, R13 ;  /* 0x000000ffff073224 */ /* 0x000fe200078e000d */
[----:B------:R-:W-:-:S02]  /*9900*/  F2FP.BF16.F32.PACK_AB R85, RZ, R85 ;  /* 0x00000055ff55723e */ /* 0x000fc400000010ff */
[----:B------:R-:W-:Y:S02]  /*9910*/  F2FP.BF16.F32.PACK_AB R86, RZ, R86 ;  /* 0x00000056ff56723e */ /* 0x000fe400000010ff */
[----:B------:R0:W-:Y:S01]  /*9920*/  @P3 STG.E.U16 desc[UR36][R6.64+0x32], R39 ;  /* 0x0000322706003986 */ /* 0x0001e2000c101524 */
[C---:B------:R-:W-:Y:S02]  /*9930*/  ISETP.GT.AND P3, PT, R0.reuse, 0x21, P2 ;  /* 0x000000210000780c */ /* 0x040fe40001764270 */
[----:B------:R-:W-:Y:S01]  /*9940*/  F2FP.BF16.F32.PACK_AB R87, RZ, R87 ;  /* 0x00000057ff57723e */ /* 0x000fe200000010ff */
[----:B------:R-:W-:Y:S01]  /*9950*/  @P4 STG.E.U16 desc[UR36][R4.64+0x40], R40 ;  /* 0x0000402804004986 */ /* 0x000fe2000c101524 */
[----:B------:R-:W-:-:S03]  /*9960*/  ISETP.GT.AND P4, PT, R0, 0x28, P1 ;  /* 0x000000280000780c */ /* 0x000fc60000f84270 */
[----:B------:R-:W-:Y:S01]  /*9970*/  @P5 STG.E.U16 desc[UR36][R4.64+0x42], R41 ;  /* 0x0000422904005986 */ /* 0x000fe2000c101524 */
[----:B------:R-:W-:Y:S02]  /*9980*/  ISETP.GT.AND P5, PT, R0, 0x29, P1 ;  /* 0x000000290000780c */ /* 0x000fe40000fa4270 */
[----:B0-----:R-:W-:Y:S01]  /*9990*/  @P0 MOV R6, R12 ;  /* 0x0000000c00060202 */ /* 0x001fe20000000f00 */
[----:B------:R-:W-:-:S05]  /*99a0*/  @P0 IMAD.MOV.U32 R7, RZ, RZ, R13 ;  /* 0x000000ffff070224 */ /* 0x000fca00078e000d */
[----:B------:R0:W-:Y:S01]  /*99b0*/  @P0 STG.E.U16 desc[UR36][R6.64+0x40], R42 ;  /* 0x0000402a06000986 */ /* 0x0001e2000c101524 */
[----:B------:R-:W-:Y:S01]  /*99c0*/  ISETP.GT.AND P0, PT, R0, 0x28, P2 ;  /* 0x000000280000780c */ /* 0x000fe20001704270 */
[----:B0-----:R-:W-:Y:S02]  /*99d0*/  @P3 IMAD.MOV.U32 R6, RZ, RZ, R12 ;  /* 0x000000ffff063224 */ /* 0x001fe400078e000c */
[----:B------:R-:W-:-:S05]  /*99e0*/  @P3 IMAD.MOV.U32 R7, RZ, RZ, R13 ;  /* 0x000000ffff073224 */ /* 0x000fca00078e000d */
[----:B------:R0:W-:Y:S01]  /*99f0*/  @P3 STG.E.U16 desc[UR36][R6.64+0x42], R43 ;  /* 0x0000422b06003986 */ /* 0x0001e2000c101524 */
[----:B------:R-:W-:-:S03]  /*9a00*/  ISETP.GT.AND P3, PT, R0, 0x29, P2 ;  /* 0x000000290000780c */ /* 0x000fc60001764270 */
[----:B------:R-:W-:Y:S01]  /*9a10*/  @P4 STG.E.U16 desc[UR36][R4.64+0x50], R44 ;  /* 0x0000502c04004986 */ /* 0x000fe2000c101524 */
[----:B------:R-:W-:-:S03]  /*9a20*/  ISETP.GT.AND P4, PT, R0, 0x30, P1 ;  /* 0x000000300000780c */ /* 0x000fc60000f84270 */
[----:B------:R-:W-:Y:S01]  /*9a30*/  @P5 STG.E.U16 desc[UR36][R4.64+0x52], R45 ;  /* 0x0000522d04005986 */ /* 0x000fe2000c101524 */
[----:B------:R-:W-:Y:S01]  /*9a40*/  ISETP.GT.AND P5, PT, R0, 0x31, P1 ;  /* 0x000000310000780c */ /* 0x000fe20000fa4270 */
[----:B0-----:R-:W-:Y:S02]  /*9a50*/  @P0 IMAD.MOV.U32 R6, RZ, RZ, R12 ;  /* 0x000000ffff060224 */ /* 0x001fe400078e000c */
        /* <DEDUP_REMOVED lines=102> */
[C---:B------:R-:W-:Y:S02]  /*a0c0*/  ISETP.GT.AND P3, PT, R0.reuse, 0x78, P1 ;  /* 0x000000780000780c */ /* 0x040fe40000f64270 */
[C---:B------:R-:W-:Y:S01]  /*a0d0*/  ISETP.GT.AND P1, PT, R0.reuse, 0x79, P1 ;  /* 0x000000790000780c */ /* 0x040fe20000f24270 */
[----:B------:R-:W-:Y:S01]  /*a0e0*/  @P4 STG.E.U16 desc[UR36][R4.64+0xe0], R80 ;  /* 0x0000e05004004986 */ /* 0x000fe2000c101524 */
[----:B------:R-:W-:-:S03]  /*a0f0*/  ISETP.GT.AND P4, PT, R0, 0x71, P2 ;  /* 0x000000710000780c */ /* 0x000fc60001784270 */
[----:B------:R-:W-:Y:S01]  /*a100*/  @P5 STG.E.U16 desc[UR36][R4.64+0xe2], R81 ;  /* 0x0000e25104005986 */ /* 0x000fe2000c101524 */
[C---:B------:R-:W-:Y:S02]  /*a110*/  ISETP.GT.AND P5, PT, R0.reuse, 0x78, P2 ;  /* 0x000000780000780c */ /* 0x040fe400017a4270 */
[----:B------:R-:W-:Y:S01]  /*a120*/  ISETP.GT.AND P2, PT, R0, 0x79, P2 ;  /* 0x000000790000780c */ /* 0x000fe20001744270 */
[----:B0-----:R-:W-:Y:S02]  /*a130*/  @P0 IMAD.MOV.U32 R6, RZ, RZ, R12 ;  /* 0x000000ffff060224 */ /* 0x001fe400078e000c */
[----:B------:R-:W-:-:S05]  /*a140*/  @P0 IMAD.MOV.U32 R7, RZ, RZ, R13 ;  /* 0x000000ffff070224 */ /* 0x000fca00078e000d */
[----:B------:R0:W-:Y:S02]  /*a150*/  @P0 STG.E.U16 desc[UR36][R6.64+0xe0], R82 ;  /* 0x0000e05206000986 */ /* 0x0001e4000c101524 */
[----:B0-----:R-:W-:Y:S02]  /*a160*/  @P4 IMAD.MOV.U32 R6, RZ, RZ, R12 ;  /* 0x000000ffff064224 */ /* 0x001fe400078e000c */
[----:B------:R-:W-:-:S05]  /*a170*/  @P4 IMAD.MOV.U32 R7, RZ, RZ, R13 ;  /* 0x000000ffff074224 */ /* 0x000fca00078e000d */
[----:B------:R-:W-:Y:S04]  /*a180*/  @P4 STG.E.U16 desc[UR36][R6.64+0xe2], R83 ;  /* 0x0000e25306004986 */ /* 0x000fe8000c101524 */
[----:B------:R-:W-:Y:S04]  /*a190*/  @P3 STG.E.U16 desc[UR36][R4.64+0xf0], R84 ;  /* 0x0000f05404003986 */ /* 0x000fe8000c101524 */
[----:B------:R0:W-:Y:S02]  /*a1a0*/  @P1 STG.E.U16 desc[UR36][R4.64+0xf2], R85 ;  /* 0x0000f25504001986 */ /* 0x0001e4000c101524 */
[----:B0-----:R-:W-:-:S02]  /*a1b0*/  @P5 IMAD.MOV.U32 R4, RZ, RZ, R12 ;  /* 0x000000ffff045224 */ /* 0x001fc400078e000c */
[----:B------:R-:W-:-:S05]  /*a1c0*/  @P5 IMAD.MOV.U32 R5, RZ, RZ, R13 ;  /* 0x000000ffff055224 */ /* 0x000fca00078e000d */
[----:B------:R0:W-:Y:S04]  /*a1d0*/  @P5 STG.E.U16 desc[UR36][R4.64+0xf0], R86 ;  /* 0x0000f05604005986 */ /* 0x0001e8000c101524 */
[----:B------:R0:W-:Y:S02]  /*a1e0*/  @P2 STG.E.U16 desc[UR36][R12.64+0xf2], R87 ;  /* 0x0000f2570c002986 */ /* 0x0001e4000c101524 */
.L_x_281:
[----:B------:R-:W-:Y:S05]  /*a1f0*/  BSYNC B0 ;  /* 0x0000000000007941 */ /* 0x000fea0003800000 */
.L_x_29:
[----:B------:R-:W-:Y:S01]  /*a200*/  ULDC UR4, c[0x0][0xc] ;  /* 0x0000030000047ab9 */ /* 0x000fe20000000800 */
[----:B------:R-:W-:Y:S01]  /*a210*/  ULDC UR5, c[0x0][0x10] ;  /* 0x0000040000057ab9 */ /* 0x000fe20000000800 */
[----:B0-----:R-:W0:Y:S01]  /*a220*/  LDC R3, c[0x0][0x14] ;  /* 0x00000500ff037b82 */ /* 0x001e220000000800 */
[----:B------:R-:W-:Y:S01]  /*a230*/  UIMAD.WIDE.U32 UR4, UR4, UR5, URZ ;  /* 0x00000005040472a5 */ /* 0x000fe2000f8e003f */
[----:B------:R-:W-:Y:S01]  /*a240*/  PRMT R0, RZ, 0x7610, R0 ;  /* 0x00007610ff007816 */ /* 0x000fe20000000000 */
[----:B------:R-:W-:Y:S01]  /*a250*/  IMAD.MOV.U32 R153, RZ, RZ, -0x1 ;  /* 0xffffffffff997424 */ /* 0x000fe200078e00ff */
[----:B------:R-:W-:-:S03]  /*a260*/  MOV R23, 0xffffffff ;  /* 0xffffffff00177802 */ /* 0x000fc60000000f00 */
[----:B0-----:R-:W-:-:S04]  /*a270*/  IMAD.WIDE.U32 R16, R3, UR4, R16 ;  /* 0x0000000403107c25 */ /* 0x001fc8000f8e0010 */
[----:B------:R-:W-:Y:S01]  /*a280*/  IMAD R3, R3, UR5, RZ ;  /* 0x0000000503037c24 */ /* 0x000fe2000f8e02ff */
[----:B------:R-:W-:Y:S02]  /*a290*/  ULDC.64 UR4, c[0x0][0x650] ;  /* 0x0001940000047ab9 */ /* 0x000fe40000000a00 */
[----:B------:R-:W-:Y:S01]  /*a2a0*/  ISETP.GE.U32.AND P0, PT, R16, UR4, PT ;  /* 0x0000000410007c0c */ /* 0x000fe2000bf06070 */
[----:B------:R-:W-:-:S05]  /*a2b0*/  IMAD.IADD R17, R17, 0x1, R3 ;  /* 0x0000000111117824 */ /* 0x000fca00078e0203 */
[----:B------:R-:W-:-:S13]  /*a2c0*/  ISETP.GE.U32.AND.EX P0, PT, R17, UR5, PT, P0 ;  /* 0x0000000511007c0c */ /* 0x000fda000bf06100 */
[----:B------:R-:W-:Y:S05]  /*a2d0*/  @P0 BRA `(.L_x_282) ;  /* 0x0000000400640947 */ /* 0x000fea0003800000 */
[----:B------:R-:W0:Y:S01]  /*a2e0*/  S2R R12, SR_CTAID.X ;  /* 0x00000000000c7919 */ /* 0x000e220000002500 */
[----:B-12---:R-:W1:Y:S01]  /*a2f0*/  LDC.64 R10, c[0x0][0x628] ;  /* 0x00018a00ff0a7b82 */ /* 0x006e620000000a00 */
[----:B------:R-:W-:Y:S01]  /*a300*/  ULDC UR4, c[0x0][0x150] ;  /* 0x0000540000047ab9 */ /* 0x000fe20000000800 */
[----:B------:R-:W-:Y:S01]  /*a310*/  IMAD.MOV.U32 R8, RZ, RZ, R16 ;  /* 0x000000ffff087224 */ /* 0x000fe200078e0010 */
[----:B------:R-:W2:Y:S01]  /*a320*/  S2R R24, SR_CTAID.Y ;  /* 0x0000000000187919 */ /* 0x000ea20000002600 */
[----:B------:R-:W-:-:S04]  /*a330*/  IMAD.MOV.U32 R9, RZ, RZ, R17 ;  /* 0x000000ffff097224 */ /* 0x000fc800078e0011 */
[----:B------:R-:W2:Y:S08]  /*a340*/  LDC R21, c[0x0][0x144] ;  /* 0x00005100ff157b82 */ /* 0x000eb00000000800 */
[----:B------:R-:W2:Y:S08]  /*a350*/  LDC R0, c[0x0][0x630] ;  /* 0x00018c00ff007b82 */ /* 0x000eb00000000800 */
[----:B------:R-:W2:Y:S01]  /*a360*/  LDC.64 R14, c[0x0][0x620] ;  /* 0x00018800ff0e7b82 */ /* 0x000ea20000000a00 */
[----:B-1----:R-:W-:-:S04]  /*a370*/  ISETP.NE.U32.AND P0, PT, R10, RZ, PT ;  /* 0x000000ff0a00720c */ /* 0x002fc80003f05070 */
[----:B------:R-:W-:Y:S02]  /*a380*/  ISETP.NE.AND.EX P0, PT, R11, RZ, PT, P0 ;  /* 0x000000ff0b00720c */ /* 0x000fe40003f05300 */
[----:B0-----:R-:W-:-:S05]  /*a390*/  I2FP.F32.U32 R3, R12 ;  /* 0x0000000c00037245 */ /* 0x001fca0000201000 */
[----:B------:R-:W-:-:S04]  /*a3a0*/  FMUL R3, R3, UR4 ;  /* 0x0000000403037c20 */ /* 0x000fc80008400000 */
[----:B------:R0:W1:Y:S02]  /*a3b0*/  F2I.U32.TRUNC.NTZ R20, R3 ;  /* 0x0000000300147305 */ /* 0x000064000020f000 */
[----:B------:R-:W-:Y:S05]  /*a3c0*/  @!P0 BRA `(.L_x_283) ;  /* 0x0000000000288947 */ /* 0x000fea0003800000 */
[----:B0-----:R-:W0:Y:S02]  /*a3d0*/  LDC R3, c[0x0][0x634] ;  /* 0x00018d00ff037b82 */ /* 0x001e240000000800 */
[----:B0-----:R-:W-:-:S05]  /*a3e0*/  IADD3 R3, P0, R16, R3, RZ ;  /* 0x0000000310037210 */ /* 0x001fca0007f1e0ff */
        /* <DEDUP_REMOVED lines=8> */
.L_x_283:
[----:B------:R-:W3:Y:S01]  /*a470*/  LDC.64 R28, c[0x0][0x640] ;  /* 0x00019000ff1c7b82 */ /* 0x000ee20000000a00 */
[-CC-:B--2---:R-:W-:Y:S01]  /*a480*/  SHF.R.U64 R23, R8, R0.reuse, R9.reuse ;  /* 0x0000000008177219 */ /* 0x184fe20000001209 */
[----:B-1----:R-:W-:Y:S01]  /*a490*/  IMAD.MOV R20, RZ, RZ, -R20 ;  /* 0x000000ffff147224 */ /* 0x002fe200078e0a14 */
[----:B------:R-:W-:Y:S01]  /*a4a0*/  SHF.R.U32.HI R0, RZ, R0, R9 ;  /* 0x00000000ff007219 */ /* 0x000fe20000011609 */
[----:B------:R-:W-:Y:S01]  /*a4b0*/  ULDC UR4, c[0x0][0x154] ;  /* 0x0000550000047ab9 */ /* 0x000fe20000000800 */
[----:B0-----:R-:W-:Y:S01]  /*a4c0*/  IADD3 R3, P0, RZ, -R23, RZ ;  /* 0x80000017ff037210 */ /* 0x001fe20007f1e0ff */
[----:B------:R-:W-:Y:S02]  /*a4d0*/  IMAD R21, R21, R20, R12 ;  /* 0x0000001415157224 */ /* 0x000fe400078e020c */
[----:B------:R-:W0:Y:S01]  /*a4e0*/  LDC R6, c[0x0][0x618] ;  /* 0x00018600ff067b82 */ /* 0x000e220000000800 */
[----:B------:R-:W-:Y:S02]  /*a4f0*/  IMAD.MOV.U32 R7, RZ, RZ, 0x1 ;  /* 0x00000001ff077424 */ /* 0x000fe400078e00ff */
[----:B------:R-:W-:-:S04]  /*a500*/  IMAD.X R5, RZ, RZ, ~R0, P0 ;  /* 0x000000ffff057224 */ /* 0x000fc800000e0e00 */
[-C--:B------:R-:W-:Y:S01]  /*a510*/  IMAD R0, R5, R14.reuse, RZ ;  /* 0x0000000e05007224 */ /* 0x080fe200078e02ff */
[----:B------:R-:W1:Y:S01]  /*a520*/  LDC R8, c[0x0][0x608] ;  /* 0x00018200ff087b82 */ /* 0x000e620000000800 */
[----:B------:R-:W-:-:S04]  /*a530*/  IMAD.WIDE.U32 R4, R3, R14, R16 ;  /* 0x0000000e03047225 */ /* 0x000fc800078e0010 */
[----:B------:R-:W-:Y:S01]  /*a540*/  IMAD R3, R3, R15, R0 ;  /* 0x0000000f03037224 */ /* 0x000fe200078e0200 */
[----:B------:R-:W-:Y:S02]  /*a550*/  I2FP.F32.U32 R0, R24 ;  /* 0x0000001800007245 */ /* 0x000fe40000201000 */
[----:B------:R-:W2:Y:S01]  /*a560*/  LDC R26, c[0x0][0x658] ;  /* 0x00019600ff1a7b82 */ /* 0x000ea20000000800 */
[----:B------:R-:W-:Y:S01]  /*a570*/  IMAD.IADD R3, R5, 0x1, R3 ;  /* 0x0000000105037824 */ /* 0x000fe200078e0203 */
[----:B---3--:R-:W-:Y:S01]  /*a580*/  ISETP.NE.U32.AND P0, PT, R28, RZ, PT ;  /* 0x000000ff1c00720c */ /* 0x008fe20003f05070 */
[----:B------:R-:W-:Y:S01]  /*a590*/  FMUL R0, R0, UR4 ;  /* 0x0000000400007c20 */ /* 0x000fe20008400000 */
[----:B------:R-:W-:Y:S02]  /*a5a0*/  IMAD.MOV.U32 R5, RZ, RZ, -0x1 ;  /* 0xffffffffff057424 */ /* 0x000fe400078e00ff */
[----:B------:R-:W-:Y:S01]  /*a5b0*/  ISETP.NE.AND.EX P0, PT, R29, RZ, PT, P0 ;  /* 0x000000ff1d00720c */ /* 0x000fe20003f05300 */
[----:B------:R3:W2:Y:S01]  /*a5c0*/  F2I.U32.TRUNC.NTZ R13, R0 ;  /* 0x00000000000d7305 */ /* 0x0006a2000020f000 */
[----:B------:R-:W3:Y:S01]  /*a5d0*/  LDC R15, c[0x0][0x148] ;  /* 0x00005200ff0f7b82 */ /* 0x000ee20000000800 */
[----:B0-----:R-:W-:-:S02]  /*a5e0*/  SHF.R.U64 R12, R4, R6, R3 ;  /* 0x00000006040c7219 */ /* 0x001fc40000001203 */
[----:B------:R-:W-:-:S05]  /*a5f0*/  SHF.R.U32.HI R3, RZ, R6, R3 ;  /* 0x00000006ff037219 */ /* 0x000fca0000011603 */
[----:B------:R-:W0:Y:S01]  /*a600*/  LDC R20, c[0x0][0x600] ;  /* 0x00018000ff147b82 */ /* 0x000e220000000800 */
[-CC-:B-1----:R-:W-:Y:S02]  /*a610*/  SHF.R.U64 R10, R12, R8.reuse, R3.reuse ;  /* 0x000000080c0a7219 */ /* 0x182fe40000001203 */
[----:B------:R-:W-:-:S05]  /*a620*/  SHF.R.U32.HI R3, RZ, R8, R3 ;  /* 0x00000008ff037219 */ /* 0x000fca0000011603 */
[----:B------:R-:W1:Y:S01]  /*a630*/  LDC R27, c[0x0][0x648] ;  /* 0x00019200ff1b7b82 */ /* 0x000e620000000800 */
[-C--:B--2---:R-:W-:Y:S02]  /*a640*/  SHF.L.U32 R4, R5, R26.reuse, RZ ;  /* 0x0000001a05047219 */ /* 0x084fe400000006ff */
[--C-:B------:R-:W-:Y:S02]  /*a650*/  SHF.R.U64 R14, R10, R26, R3.reuse ;  /* 0x0000001a0a0e7219 */ /* 0x100fe40000001203 */
[----:B------:R-:W-:Y:S02]  /*a660*/  LOP3.LUT R25, RZ, R4, RZ, 0x33, !PT ;  /* 0x00000004ff197212 */ /* 0x000fe400078e33ff */
[-C--:B------:R-:W-:Y:S01]  /*a670*/  SHF.R.U32.HI R5, RZ, R26.reuse, R3 ;  /* 0x0000001aff057219 */ /* 0x080fe20000011603 */
[----:B------:R-:W2:Y:S01]  /*a680*/  LDC R30, c[0x0][0x638] ;  /* 0x00018e00ff1e7b82 */ /* 0x000ea20000000800 */
[----:B------:R-:W-:Y:S01]  /*a690*/  SHF.L.U32 R152, R7, R26, RZ ;  /* 0x0000001a07987219 */ /* 0x000fe200000006ff */
[----:B------:R-:W-:-:S06]  /*a6a0*/  IMAD.MOV.U32 R4, RZ, RZ, R14 ;  /* 0x000000ffff047224 */ /* 0x000fcc00078e000e */
[----:B------:R-:W0:Y:S01]  /*a6b0*/  LDC R31, c[0x0][0x610] ;  /* 0x00018400ff1f7b82 */ /* 0x000e220000000800 */
[----:B------:R-:W-:Y:S05]  /*a6c0*/  @!P0 BRA `(.L_x_284) ;  /* 0x0000000000288947 */ /* 0x000fea0003800000 */
[----:B------:R-:W4:Y:S02]  /*a6d0*/  LDC R3, c[0x0][0x64c] ;  /* 0x00019300ff037b82 */ /* 0x000f240000000800 */
[----:B----4-:R-:W-:-:S05]  /*a6e0*/  IADD3 R3, P0, R14, R3, RZ ;  /* 0x000000030e037210 */ /* 0x010fca0007f1e0ff */
        /* <DEDUP_REMOVED lines=8> */
.L_x_284:
[----:B------:R-:W-:Y:S01]  /*a770*/  ISETP.NE.AND P0, PT, R2, 0x1, PT ;  /* 0x000000010200780c */ /* 0x000fe20003f05270 */
[----:B0-----:R-:W-:Y:S01]  /*a780*/  VIADD R7, R20, 0xffffffff ;  /* 0xffffffff14077836 */ /* 0x001fe20000000000 */
[----:B-1-3--:R-:W-:Y:S01]  /*a790*/  SHF.R.U64 R0, R4, R27, R5 ;  /* 0x0000001b04007219 */ /* 0x00afe20000001205 */
[----:B------:R-:W-:Y:S01]  /*a7a0*/  IMAD.MOV.U32 R4, RZ, RZ, 0x1 ;  /* 0x00000001ff047424 */ /* 0x000fe200078e00ff */
[----:B------:R-:W-:Y:S02]  /*a7b0*/  LOP3.LUT R5, R10, R25, RZ, 0xc0, !PT ;  /* 0x000000190a057212 */ /* 0x000fe400078ec0ff */
[----:B------:R-:W-:Y:S01]  /*a7c0*/  IADD3 R13, -R13, RZ, RZ ;  /* 0x000000ff0d0d7210 */ /* 0x000fe20007ffe1ff */
[----:B------:R-:W-:Y:S02]  /*a7d0*/  IMAD.MOV R3, RZ, RZ, -R0 ;  /* 0x000000ffff037224 */ /* 0x000fe400078e0a00 */
[----:B------:R-:W-:Y:S01]  /*a7e0*/  IMAD R152, R152, R0, R5 ;  /* 0x0000000098987224 */ /* 0x000fe200078e0205 */
[----:B------:R-:W-:Y:S01]  /*a7f0*/  LOP3.LUT R5, R12, R7, RZ, 0xc0, !PT ;  /* 0x000000070c057212 */ /* 0x000fe200078ec0ff */
[----:B--2---:R-:W-:-:S02]  /*a800*/  IMAD R0, R3, R30, R14 ;  /* 0x0000001e03007224 */ /* 0x004fc400078e020e */
[----:B------:R-:W-:Y:S02]  /*a810*/  @P0 IMAD R21, R15, R13, R24 ;  /* 0x0000000d0f150224 */ /* 0x000fe400078e0218 */
[----:B------:R-:W-:Y:S01]  /*a820*/  IMAD R3, R0, R20, R5 ;  /* 0x0000001400037224 */ /* 0x000fe200078e0205 */
[----:B------:R-:W-:Y:S01]  /*a830*/  PRMT R0, R4, 0x7610, R0 ;  /* 0x0000761004007816 */ /* 0x000fe20000000000 */
[----:B------:R-:W-:-:S05]  /*a840*/  IMAD R152, R152, R31, R21 ;  /* 0x0000001f98987224 */ /* 0x000fca00078e0215 */
[----:B------:R-:W-:Y:S02]  /*a850*/  SEL R153, R3, R152, !P0 ;  /* 0x0000009803997207 */ /* 0x000fe40004000000 */
[----:B------:R-:W-:-:S07]  /*a860*/  SEL R152, R152, R3, !P0 ;  /* 0x0000000398987207 */ /* 0x000fce0004000000 */
.L_x_282:
[----:B------:R-:W-:-:S13]  /*a870*/  LOP3.LUT P0, RZ, R0, 0xff, RZ, 0xc0, !PT ;  /* 0x000000ff00ff7812 */ /* 0x000fda000780c0ff */
[----:B------:R-:W-:Y:S05]  /*a880*/  @P0 BRA `(.L_x_285) ;  /* 0xffffff6800240947 */ /* 0x000fea000383ffff */
[----:B------:R-:W-:Y:S05]  /*a890*/  EXIT ;  /* 0x000000000000794d */ /* 0x000fea0003800000 */
.L_x_4:
[----:B0-----:R-:W-:Y:S01]  /*a8a0*/  ULDC.64 UR4, c[0x0][0x650] ;  /* 0x0001940000047ab9 */ /* 0x001fe20000000a00 */
        /* <DEDUP_REMOVED lines=25> */
.L_x_287:
[--C-:B------:R-:W-:Y:S01]  /*aa40*/  SHF.R.U64 R12, R10, R14, R11.reuse ;  /* 0x0000000e0a0c7219 */ /* 0x100fe2000000120b */
[----:B------:R-:W0:Y:S01]  /*aa50*/  LDC R22, c[0x0][0x618] ;  /* 0x00018600ff167b82 */ /* 0x000e220000000800 */
[----:B------:R-:W-:Y:S01]  /*aa60*/  I2FP.F32.U32 R6, R4 ;  /* 0x0000000400067245 */ /* 0x000fe20000201000 */
[----:B------:R-:W-:Y:S01]  /*aa70*/  ULDC UR4, c[0x0][0x150] ;  /* 0x0000540000047ab9 */ /* 0x000fe20000000800 */
[----:B------:R-:W-:Y:S02]  /*aa80*/  SHF.R.U32.HI R5, RZ, R14, R11 ;  /* 0x0000000eff057219 */ /* 0x000fe4000001160b */
[----:B------:R-:W-:Y:S01]  /*aa90*/  IADD3 R9, P0, RZ, -R12, RZ ;  /* 0x8000000cff097210 */ /* 0x000fe20007f1e0ff */
[----:B------:R-:W-:Y:S01]  /*aaa0*/  FMUL R11, R6, UR4 ;  /* 0x00000004060b7c20 */ /* 0x000fe20008400000 */
[----:B------:R-:W-:Y:S01]  /*aab0*/  ULDC UR4, c[0x0][0x154] ;  /* 0x0000550000047ab9 */ /* 0x000fe20000000800 */
[----:B------:R-:W1:Y:S02]  /*aac0*/  LDC.64 R24, c[0x0][0x640] ;  /* 0x00019000ff187b82 */ /* 0x000e640000000a00 */
[----:B------:R-:W-:-:S02]  /*aad0*/  IMAD.X R5, RZ, RZ, ~R5, P0 ;  /* 0x000000ffff057224 */ /* 0x000fc400000e0e05 */
[----:B------:R-:W2:Y:S01]  /*aae0*/  F2I.U32.TRUNC.NTZ R11, R11 ;  /* 0x0000000b000b7305 */ /* 0x000ea2000020f000 */
[----:B------:R-:W-:-:S03]  /*aaf0*/  IMAD.WIDE.U32 R6, R9, R20, R16 ;  /* 0x0000001409067225 */ /* 0x000fc600078e0010 */
[----:B------:R-:W3:Y:S01]  /*ab00*/  LDC R13, c[0x0][0x144] ;  /* 0x00005100ff0d7b82 */ /* 0x000ee20000000800 */
[----:B------:R-:W-:-:S04]  /*ab10*/  IMAD R8, R5, R20, RZ ;  /* 0x0000001405087224 */ /* 0x000fc800078e02ff */
[----:B------:R-:W-:Y:S01]  /*ab20*/  IMAD R5, R9, R21, R8 ;  /* 0x0000001509057224 */ /* 0x000fe200078e0208 */
[----:B------:R-:W-:Y:S02]  /*ab30*/  MOV R8, 0xffffffff ;  /* 0xffffffff00087802 */ /* 0x000fe40000000f00 */
[----:B------:R-:W4:Y:S01]  /*ab40*/  LDC R14, c[0x0][0x608] ;  /* 0x00018200ff0e7b82 */ /* 0x000f220000000800 */
[----:B------:R-:W-:Y:S01]  /*ab50*/  IMAD.IADD R5, R7, 0x1, R5 ;  /* 0x0000000107057824 */ /* 0x000fe200078e0205 */
[----:B------:R-:W-:-:S04]  /*ab60*/  I2FP.F32.U32 R7, R3 ;  /* 0x0000000300077245 */ /* 0x000fc80000201000 */
[-C--:B0-----:R-:W-:Y:S01]  /*ab70*/  SHF.R.U64 R10, R6, R22.reuse, R5 ;  /* 0x00000016060a7219 */ /* 0x081fe20000001205 */
[----:B--2---:R-:W-:Y:S01]  /*ab80*/  IMAD.MOV R6, RZ, RZ, -R11 ;  /* 0x000000ffff067224 */ /* 0x004fe200078e0a0b */
[----:B------:R-:W0:Y:S01]  /*ab90*/  LDC R9, c[0x0][0x658] ;  /* 0x00019600ff097b82 */ /* 0x000e220000000800 */
[----:B-1----:R-:W-:Y:S01]  /*aba0*/  ISETP.NE.U32.AND P0, PT, R24, RZ, PT ;  /* 0x000000ff1800720c */ /* 0x002fe20003f05070 */
[----:B------:R-:W-:Y:S01]  /*abb0*/  FMUL R7, R7, UR4 ;  /* 0x0000000407077c20 */ /* 0x000fe20008400000 */
[----:B------:R-:W-:Y:S02]  /*abc0*/  SHF.R.U32.HI R5, RZ, R22, R5 ;  /* 0x00000016ff057219 */ /* 0x000fe40000011605 */
[----:B------:R-:W-:-:S03]  /*abd0*/  ISETP.NE.AND.EX P0, PT, R25, RZ, PT, P0 ;  /* 0x000000ff1900720c */ /* 0x000fc60003f05300 */
[----:B------:R-:W1:Y:S01]  /*abe0*/  LDC R20, c[0x0][0x148] ;  /* 0x00005200ff147b82 */ /* 0x000e620000000800 */
[----:B---3--:R-:W-:Y:S02]  /*abf0*/  IMAD R23, R13, R6, R4 ;  /* 0x000000060d177224 */ /* 0x008fe400078e0204 */
[----:B------:R-:W-:-:S05]  /*ac00*/  IMAD.MOV.U32 R6, RZ, RZ, 0x1 ;  /* 0x00000001ff067424 */ /* 0x000fca00078e00ff */
[----:B------:R-:W2:Y:S01]  /*ac10*/  LDC R21, c[0x0][0x600] ;  /* 0x00018000ff157b82 */ /* 0x000ea20000000800 */
[-CC-:B----4-:R-:W-:Y:S02]  /*ac20*/  SHF.R.U64 R13, R10, R14.reuse, R5.reuse ;  /* 0x0000000e0a0d7219 */ /* 0x190fe40000001205 */
[----:B------:R-:W-:Y:S02]  /*ac30*/  SHF.R.U32.HI R4, RZ, R14, R5 ;  /* 0x0000000eff047219 */ /* 0x000fe40000011605 */
[----:B------:R3:W4:Y:S03]  /*ac40*/  F2I.U32.TRUNC.NTZ R14, R7 ;  /* 0x00000007000e7305 */ /* 0x000726000020f000 */
[----:B------:R-:W1:Y:S01]  /*ac50*/  LDC R26, c[0x0][0x648] ;  /* 0x00019200ff1a7b82 */ /* 0x000e620000000800 */
[-C--:B0-----:R-:W-:Y:S02]  /*ac60*/  SHF.R.U64 R15, R13, R9.reuse, R4 ;  /* 0x000000090d0f7219 */ /* 0x081fe40000001204 */
[----:B------:R-:W-:-:S02]  /*ac70*/  SHF.L.U32 R8, R8, R9, RZ ;  /* 0x0000000908087219 */ /* 0x000fc400000006ff */
[-C--:B------:R-:W-:Y:S01]  /*ac80*/  SHF.R.U32.HI R5, RZ, R9.reuse, R4 ;  /* 0x00000009ff057219 */ /* 0x080fe20000011604 */
[----:B------:R-:W-:Y:S01]  /*ac90*/  IMAD.MOV.U32 R4, RZ, RZ, R15 ;  /* 0x000000ffff047224 */ /* 0x000fe200078e000f */
[----:B------:R-:W-:Y:S01]  /*aca0*/  SHF.L.U32 R22, R6, R9, RZ ;  /* 0x0000000906167219 */ /* 0x000fe200000006ff */
[----:B------:R-:W0:Y:S01]  /*acb0*/  LDC R27, c[0x0][0x638] ;  /* 0x00018e00ff1b7b82 */ /* 0x000e220000000800 */
[----:B------:R-:W-:-:S07]  /*acc0*/  LOP3.LUT R28, RZ, R8, RZ, 0x33, !PT ;  /* 0x00000008ff1c7212 */ /* 0x000fce00078e33ff */
        /* <DEDUP_REMOVED lines=12> */
.L_x_288:
[----:B------:R-:W-:Y:S01]  /*ad90*/  ISETP.NE.AND P0, PT, R2, 0x1, PT ;  /* 0x000000010200780c */ /* 0x000fe20003f05270 */
[----:B--2---:R-:W-:Y:S01]  /*ada0*/  VIADD R7, R21, 0xffffffff ;  /* 0xffffffff15077836 */ /* 0x004fe20000000000 */
[----:B-1----:R-:W-:Y:S01]  /*adb0*/  SHF.R.U64 R5, R4, R26, R5 ;  /* 0x0000001a04057219 */ /* 0x002fe20000001205 */
[----:B------:R-:W-:Y:S01]  /*adc0*/  IMAD.MOV R14, RZ, RZ, -R14 ;  /* 0x000000ffff0e7224 */ /* 0x000fe200078e0a0e */
[----:B------:R-:W-:Y:S01]  /*add0*/  LOP3.LUT R4, R13, R28, RZ, 0xc0, !PT ;  /* 0x0000001c0d047212 */ /* 0x000fe200078ec0ff */
[----:B------:R-:W-:Y:S01]  /*ade0*/  IMAD.MOV.U32 R8, RZ, RZ, R12 ;  /* 0x000000ffff087224 */ /* 0x000fe200078e000c */
[----:B------:R-:W-:Y:S01]  /*adf0*/  LOP3.LUT R10, R10, R7, RZ, 0xc0, !PT ;  /* 0x000000070a0a7212 */ /* 0x000fe200078ec0ff */
[----:B------:R-:W-:Y:S02]  /*ae00*/  IMAD.MOV R6, RZ, RZ, -R5 ;  /* 0x000000ffff067224 */ /* 0x000fe400078e0a05 */
[----:B------:R-:W-:-:S04]  /*ae10*/  IMAD R4, R22, R5, R4 ;  /* 0x0000000516047224 */ /* 0x000fc800078e0204 */
[----:B------:R-:W-:Y:S02]  /*ae20*/  @P0 IMAD R23, R20, R14, R3 ;  /* 0x0000000e14170224 */ /* 0x000fe400078e0203 */
[----:B0-----:R-:W-:Y:S02]  /*ae30*/  IMAD R3, R6, R27, R15 ;  /* 0x0000001b06037224 */ /* 0x001fe400078e020f */
[----:B------:R-:W-:Y:S02]  /*ae40*/  IMAD R7, R4, R29, R23 ;  /* 0x0000001d04077224 */ /* 0x000fe400078e0217 */
[----:B------:R-:W-:Y:S02]  /*ae50*/  IMAD R4, R3, R21, R10 ;  /* 0x0000001503047224 */ /* 0x000fe400078e020a */
[----:B------:R-:W-:-:S03]  /*ae60*/  IMAD.MOV.U32 R6, RZ, RZ, 0x1 ;  /* 0x00000001ff067424 */ /* 0x000fc600078e00ff */
[----:B------:R-:W-:Y:S02]  /*ae70*/  SEL R9, R4, R7, !P0 ;  /* 0x0000000704097207 */ /* 0x000fe40004000000 */
[----:B------:R-:W-:-:S07]  /*ae80*/  SEL R7, R7, R4, !P0 ;  /* 0x0000000407077207 */ /* 0x000fce0004000000 */
.L_x_286:
[----:B------:R-:W-:-:S08]  /*ae90*/  NOP ;  /* 0x0000000000007918 */ /* 0x000fd00000000000 */
[----:B------:R-:W0:-:S00]  /*aea0*/  USETMAXREG.DEALLOC.CTAPOOL 0x28 ;  /* 0x00000028000079c8 */ /* 0x000e0000080e0500 */
[----:B0-----:R-:W-:-:S13]  /*aeb0*/  ISETP.NE.AND P0, PT, R0, RZ, PT ;  /* 0x000000ff0000720c */ /* 0x001fda0003f05270 */
[----:B------:R-:W-:Y:S05]  /*aec0*/  @P0 EXIT ;  /* 0x000000000000094d */ /* 0x000fea0003800000 */
[----:B------:R-:W-:Y:S01]  /*aed0*/  LOP3.LUT P0, RZ, R6, 0xff, RZ, 0xc0, !PT ;  /* 0x000000ff06ff7812 */ /* 0x000fe2000780c0ff */
[----:B------:R-:W-:Y:S02]  /*aee0*/  IMAD.MOV.U32 R0, RZ, RZ, 0x1 ;  /* 0x00000001ff007424 */ /* 0x000fe400078e00ff */
[----:B------:R-:W-:-:S10]  /*aef0*/  IMAD.MOV.U32 R12, RZ, RZ, RZ ;  /* 0x000000ffff0c7224 */ /* 0x000fd400078e00ff */
[----:B------:R-:W-:Y:S05]  /*af00*/  @!P0 BRA `(.L_x_289) ;  /* 0x0000000c00308947 */ /* 0x000fea0003800000 */
[----:B------:R-:W0:Y:S01]  /*af10*/  LDC R0, c[0x0][0x28c] ;  /* 0x0000a300ff007b82 */ /* 0x000e220000000800 */
[----:B------:R-:W-:Y:S01]  /*af20*/  ULDC UR5, c[0x0][0x600] ;  /* 0x0001800000057ab9 */ /* 0x000fe20000000800 */
[----:B------:R-:W-:Y:S01]  /*af30*/  ULDC UR4, c[0x0][0xc] ;  /* 0x0000030000047ab9 */ /* 0x000fe20000000800 */
[----:B------:R-:W-:Y:S01]  /*af40*/  UIADD3 UR16, UR5, -0x1, URZ ;  /* 0xffffffff05107890 */ /* 0x000fe2000fffe03f */
[C---:B------:R-:W-:Y:S01]  /*af50*/  LOP3.LUT P2, RZ, R18.reuse, 0x7f, RZ, 0xc0, !PT ;  /* 0x0000007f12ff7812 */ /* 0x040fe2000784c0ff */
[----:B------:R-:W-:Y:S01]  /*af60*/  ULDC UR6, c[0x0][0x658] ;  /* 0x0001960000067ab9 */ /* 0x000fe20000000800 */
[----:B------:R-:W-:Y:S01]  /*af70*/  ULDC UR5, c[0x0][0x10] ;  /* 0x0000040000057ab9 */ /* 0x000fe20000000800 */
[----:B------:R-:W-:Y:S01]  /*af80*/  UMOV UR7, 0xffffffff ;  /* 0xffffffff00077882 */ /* 0x000fe20000000000 */
[----:B------:R-:W-:Y:S01]  /*af90*/  UMOV UR8, 0x1 ;  /* 0x0000000100087882 */ /* 0x000fe20000000000 */
[----:B------:R-:W-:Y:S01]  /*afa0*/  UIMAD.WIDE.U32 UR4, UR4, UR5, URZ ;  /* 0x00000005040472a5 */ /* 0x000fe2000f8e003f */
[----:B------:R-:W-:Y:S01]  /*afb0*/  LOP3.LUT P0, RZ, R18, 0x1f, RZ, 0xc0, !PT ;  /* 0x0000001f12ff7812 */ /* 0x000fe2000780c0ff */
[----:B------:R-:W-:Y:S01]  /*afc0*/  USHF.L.U32 UR7, UR7, UR6, URZ ;  /* 0x0000000607077299 */ /* 0x000fe2000800063f */
[----:B------:R-:W-:Y:S01]  /*afd0*/  BSSY B0, `(.L_x_289) ;  /* 0x00000bf000007945 */ /* 0x000fe20003800000 */
[----:B------:R-:W-:Y:S01]  /*afe0*/  USHF.L.U32 UR18, UR8, UR6, URZ ;  /* 0x0000000608127299 */ /* 0x000fe2000800063f */
[----:B------:R-:W-:Y:S01]  /*aff0*/  IMAD.MOV.U32 R13, RZ, RZ, 0x1 ;  /* 0x00000001ff0d7424 */ /* 0x000fe200078e00ff */
[----:B------:R-:W-:Y:S01]  /*b000*/  LOP3.LUT R11, R19, 0x2, RZ, 0xfc, !PT ;  /* 0x00000002130b7812 */ /* 0x000fe200078efcff */
[----:B------:R-:W-:Y:S01]  /*b010*/  ULDC UR6, c[0x0][0x14] ;  /* 0x0000050000067ab9 */ /* 0x000fe20000000800 */
[----:B------:R-:W-:Y:S01]  /*b020*/  PLOP3.LUT P0, PT, P0, P2, PT, 0x8a, 0x0 ;  /* 0x000000000000781c */ /* 0x000fe20000705172 */
[----:B------:R-:W-:Y:S01]  /*b030*/  UIMAD.WIDE.U32 UR20, UR4, UR6, URZ ;  /* 0x00000006041472a5 */ /* 0x000fe2000f8e003f */
[----:B------:R-:W-:Y:S01]  /*b040*/  IMAD.MOV.U32 R12, RZ, RZ, RZ ;  /* 0x000000ffff0c7224 */ /* 0x000fe200078e00ff */
[----:B------:R-:W-:-:S02]  /*b050*/  UIMAD UR13, UR5, UR6, URZ ;  /* 0x00000006050d72a4 */ /* 0x000fc4000f8e023f */
[----:B------:R-:W-:Y:S01]  /*b060*/  ULOP3.LUT UR17, URZ, UR7, URZ, 0x33, !UPT ;  /* 0x000000073f117292 */ /* 0x000fe2000f8e333f */
[----:B0-----:R-:W-:Y:S01]  /*b070*/  VIADD R0, R0, 0xf ;  /* 0x0000000f00007836 */ /* 0x001fe20000000000 */
[----:B------:R-:W-:Y:S01]  /*b080*/  UIADD3 UR13, UR21, UR13, URZ ;  /* 0x0000000d150d7290 */ /* 0x000fe2000fffe03f */
[----:B------:R-:W-:-:S03]  /*b090*/  ULDC.64 UR22, c[0x0][0x198] ;  /* 0x0000660000167ab9 */ /* 0x000fc60000000a00 */
[----:B------:R-:W-:-:S04]  /*b0a0*/  SHF.R.S32.HI R3, RZ, 0x1f, R0 ;  /* 0x0000001fff037819 */ /* 0x000fc80000011400 */
[----:B------:R-:W-:Y:S02]  /*b0b0*/  LEA.HI R3, R3, R0, RZ, 0x4 ;  /* 0x0000000003037211 */ /* 0x000fe400078f20ff */
[----:B------:R-:W-:Y:S02]  /*b0c0*/  MOV R0, 0x1 ;  /* 0x0000000100007802 */ /* 0x000fe40000000f00 */
[----:B------:R-:W-:-:S05]  /*b0d0*/  SHF.R.S32.HI R3, RZ, 0x4, R3 ;  /* 0x00000004ff037819 */ /* 0x000fca0000011403 */
[----:B------:R-:W-:-:S07]  /*b0e0*/  VIADD R10, R3, 0x1 ;  /* 0x00000001030a7836 */ /* 0x000fce0000000000 */
.L_x_301:
[----:B------:R-:W-:-:S03]  /*b0f0*/  UMOV UR4, 0xffffffff ;  /* 0xffffffff00047882 */ /* 0x000fc60000000000 */
[----:B------:R-:W-:Y:S05]  /*b100*/  BRA.DIV UR4, `(.L_x_290) ;  /* 0x0000001604947947 */ /* 0x000fea000b800000 */
[----:B------:R-:W-:-:S13]  /*b110*/  ELECT P6, URZ, PT ;  /* 0x00000000003f782f */ /* 0x000fda00038c0000 */
.L_x_326:
[----:B------:R-:W0:Y:S01]  /*b120*/  LDC R4, c[0x0][0x28c] ;  /* 0x0000a300ff047b82 */ /* 0x000e220000000800 */
[----:B------:R-:W-:Y:S01]  /*b130*/  BSSY B1, `(.L_x_291) ;  /* 0x0000037000017945 */ /* 0x000fe20003800000 */
[----:B0-----:R-:W-:-:S13]  /*b140*/  ISETP.LT.OR P6, PT, R4, 0x1, !P6 ;  /* 0x000000010400780c */ /* 0x001fda00077c1670 */
[----:B------:R-:W-:Y:S05]  /*b150*/  @P6 BRA `(.L_x_292) ;  /* 0x0000000000d06947 */ /* 0x000fea0003800000 */
[----:B------:R-:W-:Y:S02]  /*b160*/  IMAD.SHL.U32 R15, R9, 0x80, RZ ;  /* 0x00000080090f7824 */ /* 0x000fe400078e00ff */
[----:B------:R-:W-:Y:S02]  /*b170*/  IMAD.SHL.U32 R18, R7, 0x100, RZ ;  /* 0x0000010007127824 */ /* 0x000fe400078e00ff */
[----:B------:R-:W-:Y:S02]  /*b180*/  IMAD.MOV.U32 R20, RZ, RZ, RZ ;  /* 0x000000ffff147224 */ /* 0x000fe400078e00ff */
[----:B------:R-:W-:Y:S02]  /*b190*/  IMAD.MOV.U32 R4, RZ, RZ, R10 ;  /* 0x000000ffff047224 */ /* 0x000fe400078e000a */
[----:B------:R-:W-:Y:S02]  /*b1a0*/  IMAD.MOV.U32 R5, RZ, RZ, R0 ;  /* 0x000000ffff057224 */ /* 0x000fe400078e0000 */
[----:B------:R-:W-:-:S07]  /*b1b0*/  IMAD.MOV.U32 R6, RZ, RZ, R12 ;  /* 0x000000ffff067224 */ /* 0x000fce00078e000c */
.L_x_296:
[----:B------:R-:W0:Y:S01]  /*b1c0*/  S2R R14, SR_CgaCtaId ;  /* 0x00000000000e7919 */ /* 0x000e220000008800 */
[----:B------:R-:W-:Y:S01]  /*b1d0*/  MOV R7, 0x400 ;  /* 0x0000040000077802 */ /* 0x000fe20000000f00 */
[----:B------:R-:W1:Y:S03]  /*b1e0*/  @!P2 LDC R9, c[0x0][0x500] ;  /* 0x00014000ff09ab82 */ /* 0x000e660000000800 */
[----:B0-----:R-:W-:Y:S02]  /*b1f0*/  LEA R21, R14, R7, 0x18 ;  /* 0x000000070e157211 */ /* 0x001fe400078ec0ff */
[----:B------:R-:W-:-:S03]  /*b200*/  SHF.L.U32 R7, R5, 0x1f, RZ ;  /* 0x0000001f05077819 */ /* 0x000fc600000006ff */
[----:B------:R-:W-:-:S04]  /*b210*/  IMAD R14, R6, 0x8, R21 ;  /* 0x00000008060e7824 */ /* 0x000fc800078e0215 */
[----:B------:R-:W0:Y:S02]  /*b220*/  SYNCS.PHASECHK.TRANS64.TRYWAIT P1, [R14+URZ+0x90], R7 ;  /* 0x000090070e0075a7 */ /* 0x000e24000802017f */
[----:B01----:R-:W-:Y:S05]  /*b230*/  @!P1 BRA `(.L_x_293) ;  /* 0x0000001400689947 */ /* 0x003fea0003800000 */
.L_x_327:
[----:B0-----:R-:W-:Y:S01]  /*b240*/  PRMT R7, R11, 0x9910, RZ ;  /* 0x000099100b077816 */ /* 0x001fe200000000ff */
[----:B------:R0:W-:Y:S03]  /*b250*/  @!P2 SYNCS.ARRIVE.TRANS64 RZ, [R14+URZ], R9 ;  /* 0x000000090effa9a7 */ /* 0x0001e6000800003f */
[----:B------:R-:W-:-:S13]  /*b260*/  ISETP.NE.AND P1, PT, R7, 0x2, PT ;  /* 0x000000020700780c */ /* 0x000fda0003f25270 */
[----:B0-----:R-:W-:Y:S05]  /*b270*/  @P1 BRA `(.L_x_294) ;  /* 0x0000000000041947 */ /* 0x001fea0003800000 */
[----:B------:R-:W-:Y:S01]  /*b280*/  BPT.TRAP 0x1 ;  /* 0x000000040000795c */ /* 0x000fe20000300000 */
.L_x_294:
[----:B------:R-:W-:Y:S05]  /*b290*/  @P0 BRA `(.L_x_295) ;  /* 0x0000000000040947 */ /* 0x000fea0003800000 */
[----:B------:R-:W-:Y:S01]  /*b2a0*/  BPT.TRAP 0x1 ;  /* 0x000000040000795c */ /* 0x000fe20000300000 */
.L_x_295:
[--C-:B------:R-:W-:Y:S01]  /*b2b0*/  IMAD R7, R6, 0x2000, R21.reuse ;  /* 0x0000200006077824 */ /* 0x100fe200078e0215 */
[----:B------:R-:W-:Y:S01]  /*b2c0*/  R2UR UR9, R14 ;  /* 0x000000000e0972ca */ /* 0x000fe200000e0000 */
[----:B------:R-:W-:Y:S01]  /*b2d0*/  IMAD R21, R6, 0x1000, R21 ;  /* 0x0000100006157824 */ /* 0x000fe200078e0215 */
[----:B------:R-:W-:Y:S01]  /*b2e0*/  UIADD3 UR4, UP0, UR22, 0xf0, URZ ;  /* 0x000000f016047890 */ /* 0x000fe2000ff1e03f */
[----:B------:R-:W-:Y:S01]  /*b2f0*/  VIADD R4, R4, 0xffffffff ;  /* 0xffffffff04047836 */ /* 0x000fe20000000000 */
[----:B------:R-:W-:Y:S01]  /*b300*/  R2UR UR5, R7 ;  /* 0x00000000070572ca */ /* 0x000fe200000e0000 */
[----:B------:R-:W-:Y:S01]  /*b310*/  UIADD3 UR24, UP1, UR22, 0x1f0, URZ ;  /* 0x000001f016187890 */ /* 0x000fe2000ff3e03f */
[----:B------:R-:W-:Y:S01]  /*b320*/  R2UR UR8, R21 ;  /* 0x00000000150872ca */ /* 0x000fe200000e0000 */
[----:B------:R-:W-:Y:S01]  /*b330*/  VIADD R6, R6, 0x1 ;  /* 0x0000000106067836 */ /* 0x000fe20000000000 */
[----:B------:R-:W-:Y:S01]  /*b340*/  R2UR UR11, R18 ;  /* 0x00000000120b72ca */ /* 0x000fe200000e0000 */
[----:B------:R-:W-:Y:S01]  /*b350*/  UIADD3.X UR25, URZ, UR23, URZ, UP1, !UPT ;  /* 0x000000173f197290 */ /* 0x000fe20008ffe43f */
[----:B------:R-:W-:Y:S01]  /*b360*/  R2UR UR10, R20 ;  /* 0x00000000140a72ca */ /* 0x000fe200000e0000 */
[----:B------:R-:W-:Y:S01]  /*b370*/  UMOV UR6, 0x0 ;  /* 0x0000000000067882 */ /* 0x000fe20000000000 */
[----:B------:R-:W-:Y:S01]  /*b380*/  R2UR UR12, R8 ;  /* 0x00000000080c72ca */ /* 0x000fe200000e0000 */
[----:B------:R-:W-:Y:S01]  /*b390*/  UMOV UR7, 0x10000000 ;  /* 0x1000000000077882 */ /* 0x000fe20000000000 */
[----:B------:R-:W-:Y:S01]  /*b3a0*/  R2UR UR19, R15 ;  /* 0x000000000f1372ca */ /* 0x000fe200000e0000 */
[----:B------:R-:W-:Y:S01]  /*b3b0*/  VIADD R20, R20, 0x10 ;  /* 0x0000001014147836 */ /* 0x000fe20000000000 */
[----:B------:R-:W-:Y:S01]  /*b3c0*/  ISETP.GT.AND P3, PT, R4, 0x1, PT ;  /* 0x000000010400780c */ /* 0x000fe20003f64270 */
[----:B------:R-:W-:Y:S01]  /*b3d0*/  UIADD3 UR14, UR5, 0x200, URZ ;  /* 0x00000200050e7890 */ /* 0x000fe2000fffe03f */
[----:B------:R-:W-:Y:S01]  /*b3e0*/  ISETP.NE.AND P1, PT, R6, 0x12, PT ;  /* 0x000000120600780c */ /* 0x000fe20003f25270 */
[----:B------:R-:W-:-:S02]  /*b3f0*/  UIADD3.X UR5, URZ, UR23, URZ, UP0, !UPT ;  /* 0x000000173f057290 */ /* 0x000fc400087fe43f */
[----:B------:R-:W-:Y:S01]  /*b400*/  UIADD3 UR15, UR8, 0x24200, URZ ;  /* 0x00024200080f7890 */ /* 0x000fe2000fffe03f */
[----:B------:R-:W-:Y:S02]  /*b410*/  SEL R14, RZ, 0x1, P1 ;  /* 0x00000001ff0e7807 */ /* 0x000fe40000800000 */
[----:B------:R-:W-:Y:S01]  /*b420*/  UMOV UR8, UR14 ;  /* 0x0000000e00087c82 */ /* 0x000fe20008000000 */
[----:B------:R-:W-:Y:S02]  /*b430*/  SEL R6, R6, RZ, P1 ;  /* 0x000000ff06067207 */ /* 0x000fe40000800000 */
[----:B------:R-:W-:Y:S01]  /*b440*/  LOP3.LUT R5, R5, R14, RZ, 0x3c, !PT ;  /* 0x0000000e05057212 */ /* 0x000fe200078e3cff */
[----:B------:R0:W-:Y:S02]  /*b450*/  UTMALDG.3D [UR8], [UR4], desc[UR6] ;  /* 0x00000608040075b4 */ /* 0x0001e40008011000 */
[----:B0-----:R-:W-:Y:S01]  /*b460*/  UMOV UR8, UR15 ;  /* 0x0000000f00087c82 */ /* 0x001fe20008000000 */
[----:B------:R-:W-:-:S02]  /*b470*/  UMOV UR11, UR19 ;  /* 0x00000013000b7c82 */ /* 0x000fc40008000000 */
[----:B------:R0:W-:Y:S02]  /*b480*/  UTMALDG.3D [UR8], [UR24], desc[UR6] ;  /* 0x00000608180075b4 */ /* 0x0001e40008011000 */
[----:B0-----:R-:W-:Y:S05]  /*b490*/  @P3 BRA `(.L_x_296) ;  /* 0xfffffffc00483947 */ /* 0x001fea000383ffff */
.L_x_292:
[----:B------:R-:W-:Y:S05]  /*b4a0*/  BSYNC B1 ;  /* 0x0000000000017941 */ /* 0x000fea0003800000 */
.L_x_291:
[----:B------:R-:W-:Y:S01]  /*b4b0*/  LOP3.LUT P3, RZ, R13, 0xff, RZ, 0xc0, !PT ;  /* 0x000000ff0dff7812 */ /* 0x000fe2000786c0ff */
[----:B------:R-:W-:Y:S01]  /*b4c0*/  ULDC.64 UR4, c[0x0][0x650] ;  /* 0x0001940000047ab9 */ /* 0x000fe20000000a00 */
[----:B------:R-:W-:Y:S01]  /*b4d0*/  IADD3 R12, R3, R12, RZ ;  /* 0x0000000c030c7210 */ /* 0x000fe20007ffe0ff */
[----:B------:R-:W-:Y:S01]  /*b4e0*/  BSSY B1, `(.L_x_297) ;  /* 0x000006b000017945 */ /* 0x000fe20003800000 */
[----:B------:R-:W-:Y:S01]  /*b4f0*/  IADD3 R16, P4, R16, UR20, RZ ;  /* 0x0000001410107c10 */ /* 0x000fe2000ff9e0ff */
[----:B------:R-:W-:Y:S01]  /*b500*/  IMAD.MOV.U32 R9, RZ, RZ, -0x1 ;  /* 0xffffffffff097424 */ /* 0x000fe200078e00ff */
[----:B------:R-:W-:Y:S01]  /*b510*/  ISETP.GT.U32.AND P1, PT, R12, 0x11, PT ;  /* 0x000000110c00780c */ /* 0x000fe20003f24070 */
[----:B------:R-:W-:Y:S01]  /*b520*/  IMAD.MOV.U32 R8, RZ, RZ, -0x1 ;  /* 0xffffffffff087424 */ /* 0x000fe200078e00ff */
[----:B------:R-:W-:Y:S02]  /*b530*/  IADD3.X R17, R17, UR13, RZ, P4, !PT ;  /* 0x0000000d11117c10 */ /* 0x000fe4000a7fe4ff */
[----:B------:R-:W-:-:S02]  /*b540*/  ISETP.LT.U32.AND P1, PT, R3, 0x12, P1 ;  /* 0x000000120300780c */ /* 0x000fc40000f21070 */
[----:B------:R-:W-:Y:S01]  /*b550*/  PRMT R13, RZ, 0x7610, R13 ;  /* 0x00007610ff0d7816 */ /* 0x000fe2000000000d */
[----:B------:R-:W0:Y:S01]  /*b560*/  @P3 S2R R5, SR_CgaCtaId ;  /* 0x0000000000053919 */ /* 0x000e220000008800 */
[----:B------:R-:W-:-:S04]  /*b570*/  @P3 MOV R4, 0x400 ;  /* 0x0000040000043802 */ /* 0x000fc80000000f00 */
[----:B0-----:R-:W-:Y:S01]  /*b580*/  @P3 LEA R6, R5, R4, 0x18 ;  /* 0x0000000405063211 */ /* 0x001fe200078ec0ff */
[----:B------:R-:W-:-:S03]  /*b590*/  IMAD.WIDE.U32 R4, R12, 0x38e38e39, RZ ;  /* 0x38e38e390c047825 */ /* 0x000fc600078e00ff */
[----:B------:R0:W-:Y:S01]  /*b5a0*/  @P3 SYNCS.ARRIVE.TRANS64.A1T0 RZ, [R6+URZ+0x138], RZ ;  /* 0x000138ff06ff39a7 */ /* 0x0001e2000810003f */
[----:B------:R-:W-:Y:S02]  /*b5b0*/  ISETP.GE.U32.AND P3, PT, R3, 0x12, PT ;  /* 0x000000120300780c */ /* 0x000fe40003f66070 */
[----:B------:R-:W-:Y:S02]  /*b5c0*/  SHF.R.U32.HI R7, RZ, 0x2, R5 ;  /* 0x00000002ff077819 */ /* 0x000fe40000011605 */
[----:B------:R-:W-:Y:S02]  /*b5d0*/  SEL R5, RZ, 0x1, !P1 ;  /* 0x00000001ff057807 */ /* 0x000fe40004800000 */
[----:B------:R-:W-:Y:S01]  /*b5e0*/  ISETP.GE.U32.AND P1, PT, R16, UR4, PT ;  /* 0x0000000410007c0c */ /* 0x000fe2000bf26070 */
[----:B------:R-:W-:Y:S01]  /*b5f0*/  IMAD R12, R7, -0x12, R12 ;  /* 0xffffffee070c7824 */ /* 0x000fe200078e020c */
[----:B------:R-:W-:Y:S02]  /*b600*/  LOP3.LUT R0, R0, R5, RZ, 0x3c, !PT ;  /* 0x0000000500007212 */ /* 0x000fe400078e3cff */
[----:B------:R-:W-:-:S02]  /*b610*/  ISETP.GE.U32.AND.EX P1, PT, R17, UR5, PT, P1 ;  /* 0x0000000511007c0c */ /* 0x000fc4000bf26110 */
[----:B------:R-:W-:Y:S02]  /*b620*/  PRMT R4, RZ, 0x7610, R4 ;  /* 0x00007610ff047816 */ /* 0x000fe40000000004 */
[----:B------:R-:W-:Y:S01]  /*b630*/  @P3 LOP3.LUT R0, R0, 0x1, R7, 0x78, !PT ;  /* 0x0000000100003812 */ /* 0x000fe200078e7807 */
[----:B------:R-:W-:-:S08]  /*b640*/  IMAD.MOV.U32 R7, RZ, RZ, -0x1 ;  /* 0xffffffffff077424 */ /* 0x000fd000078e00ff */
[----:B0-----:R-:W-:Y:S05]  /*b650*/  @P1 BRA `(.L_x_298) ;  /* 0x00000004004c1947 */ /* 0x001fea0003800000 */
[----:B------:R-:W-:Y:S01]  /*b660*/  ULDC.64 UR4, c[0x0][0x628] ;  /* 0x00018a0000047ab9 */ /* 0x000fe20000000a00 */
[----:B------:R-:W0:Y:S01]  /*b670*/  S2R R15, SR_CTAID.X ;  /* 0x00000000000f7919 */ /* 0x000e220000002500 */
[----:B------:R-:W-:Y:S01]  /*b680*/  ISETP.NE.U32.AND P1, PT, RZ, UR4, PT ;  /* 0x00000004ff007c0c */ /* 0x000fe2000bf25070 */
[----:B------:R-:W-:Y:S01]  /*b690*/  ULDC UR7, c[0x0][0x630] ;  /* 0x00018c0000077ab9 */ /* 0x000fe20000000800 */
[----:B------:R-:W-:Y:S01]  /*b6a0*/  IMAD.MOV.U32 R4, RZ, RZ, R16 ;  /* 0x000000ffff047224 */ /* 0x000fe200078e0010 */
[----:B------:R-:W1:Y:S01]  /*b6b0*/  S2R R14, SR_CTAID.Y ;  /* 0x00000000000e7919 */ /* 0x000e620000002600 */
[----:B------:R-:W-:Y:S01]  /*b6c0*/  ISETP.NE.AND.EX P1, PT, RZ, UR5, PT, P1 ;  /* 0x00000005ff007c0c */ /* 0x000fe2000bf25310 */
[----:B------:R-:W-:-:S12]  /*b6d0*/  IMAD.MOV.U32 R5, RZ, RZ, R17 ;  /* 0x000000ffff057224 */ /* 0x000fd800078e0011 */
[----:B------:R-:W-:Y:S05]  /*b6e0*/  @!P1 BRA `(.L_x_299) ;  /* 0x0000000000289947 */ /* 0x000fea0003800000 */
[----:B------:R-:W-:Y:S02]  /*b6f0*/  ULDC UR6, c[0x0][0x634] ;  /* 0x00018d0000067ab9 */ /* 0x000fe40000000800 */
[----:B------:R-:W-:-:S05]  /*b700*/  IADD3 R9, P1, R16, UR6, RZ ;  /* 0x0000000610097c10 */ /* 0x000fca000ff3e0ff */
[----:B------:R-:W-:-:S04]  /*b710*/  IMAD.X R21, RZ, RZ, R17, P1 ;  /* 0x000000ffff157224 */ /* 0x000fc800008e0611 */
[----:B------:R-:W-:-:S04]  /*b720*/  IMAD.WIDE.U32 R6, R21, UR4, RZ ;  /* 0x0000000415067c25 */ /* 0x000fc8000f8e00ff */
[----:B------:R-:W-:-:S04]  /*b730*/  IMAD.WIDE.U32 R6, P1, R9, UR5, R6 ;  /* 0x0000000509067c25 */ /* 0x000fc8000f820006 */
[----:B------:R-:W-:-:S04]  /*b740*/  IMAD.WIDE.U32 R8, R9, UR4, RZ ;  /* 0x0000000409087c25 */ /* 0x000fc8000f8e00ff */
[----:B------:R-:W-:Y:S01]  /*b750*/  IMAD.X R5, RZ, RZ, RZ, P1 ;  /* 0x000000ffff057224 */ /* 0x000fe200008e06ff */
[----:B------:R-:W-:Y:S01]  /*b760*/  IADD3 RZ, P1, R9, R6, RZ ;  /* 0x0000000609ff7210 */ /* 0x000fe20007f3e0ff */
[----:B------:R-:W-:-:S04]  /*b770*/  IMAD.MOV.U32 R4, RZ, RZ, R7 ;  /* 0x000000ffff047224 */ /* 0x000fc800078e0007 */
[----:B------:R-:W-:-:S08]  /*b780*/  IMAD.WIDE.U32.X R4, R21, UR5, R4, P1 ;  /* 0x0000000515047c25 */ /* 0x000fd000088e0404 */
.L_x_299:
[--C-:B------:R-:W-:Y:S01]  /*b790*/  SHF.R.U64 R8, R4, UR7, R5.reuse ;  /* 0x0000000704087c19 */ /* 0x100fe20008001205 */
[----:B------:R-:W-:Y:S01]  /*b7a0*/  ULDC.64 UR4, c[0x0][0x620] ;  /* 0x0001880000047ab9 */ /* 0x000fe20000000a00 */
[----:B------:R-:W-:Y:S01]  /*b7b0*/  SHF.R.U32.HI R4, RZ, UR7, R5 ;  /* 0x00000007ff047c19 */ /* 0x000fe20008011605 */
[----:B------:R-:W2:Y:S01]  /*b7c0*/  LDC R24, c[0x0][0x144] ;  /* 0x00005100ff187b82 */ /* 0x000ea20000000800 */
[----:B------:R-:W-:Y:S01]  /*b7d0*/  IADD3 R7, P1, RZ, -R8, RZ ;  /* 0x80000008ff077210 */ /* 0x000fe20007f3e0ff */
[----:B------:R-:W-:Y:S01]  /*b7e0*/  ULDC.64 UR8, c[0x0][0x640] ;  /* 0x0001900000087ab9 */ /* 0x000fe20000000a00 */
[----:B0-----:R-:W-:Y:S01]  /*b7f0*/  I2FP.F32.U32 R9, R15 ;  /* 0x0000000f00097245 */ /* 0x001fe20000201000 */
[----:B------:R-:W-:Y:S02]  /*b800*/  ULDC UR6, c[0x0][0x608] ;  /* 0x0001820000067ab9 */ /* 0x000fe40000000800 */
[----:B------:R-:W-:Y:S01]  /*b810*/  IMAD.X R4, RZ, RZ, ~R4, P1 ;  /* 0x000000ffff047224 */ /* 0x000fe200008e0e04 */
[----:B------:R-:W-:Y:S01]  /*b820*/  ISETP.NE.U32.AND P1, PT, RZ, UR8, PT ;  /* 0x00000008ff007c0c */ /* 0x000fe2000bf25070 */
[----:B------:R-:W0:Y:S02]  /*b830*/  LDC R21, c[0x0][0x148] ;  /* 0x00005200ff157b82 */ /* 0x000e240000000800 */
[----:B------:R-:W-:Y:S01]  /*b840*/  IMAD R6, R4, UR4, RZ ;  /* 0x0000000404067c24 */ /* 0x000fe2000f8e02ff */
[----:B------:R-:W-:Y:S01]  /*b850*/  ISETP.NE.AND.EX P1, PT, RZ, UR9, PT, P1 ;  /* 0x00000009ff007c0c */ /* 0x000fe2000bf25310 */
[----:B------:R-:W-:Y:S01]  /*b860*/  IMAD.WIDE.U32 R4, R7, UR4, R16 ;  /* 0x0000000407047c25 */ /* 0x000fe2000f8e0010 */
[----:B------:R-:W-:-:S03]  /*b870*/  ULDC UR4, c[0x0][0x150] ;  /* 0x0000540000047ab9 */ /* 0x000fc60000000800 */
[----:B------:R-:W-:Y:S02]  /*b880*/  IMAD R7, R7, UR5, R6 ;  /* 0x0000000507077c24 */ /* 0x000fe4000f8e0206 */
[----:B------:R-:W-:Y:S01]  /*b890*/  FMUL R6, R9, UR4 ;  /* 0x0000000409067c20 */ /* 0x000fe20008400000 */
[----:B------:R-:W-:Y:S01]  /*b8a0*/  ULDC UR4, c[0x0][0x618] ;  /* 0x0001860000047ab9 */ /* 0x000fe20000000800 */
[----:B------:R-:W-:Y:S01]  /*b8b0*/  ULDC UR5, c[0x0][0x154] ;  /* 0x0000550000057ab9 */ /* 0x000fe20000000800 */
[----:B------:R-:W-:-:S03]  /*b8c0*/  IMAD.IADD R5, R5, 0x1, R7 ;  /* 0x0000000105057824 */ /* 0x000fc600078e0207 */
[----:B------:R-:W3:Y:S02]  /*b8d0*/  F2I.U32.TRUNC.NTZ R6, R6 ;  /* 0x0000000600067305 */ /* 0x000ee4000020f000 */
[----:B------:R-:W-:Y:S02]  /*b8e0*/  SHF.R.U64 R9, R4, UR4, R5 ;  /* 0x0000000404097c19 */ /* 0x000fe40008001205 */
[----:B-1----:R-:W-:-:S05]  /*b8f0*/  I2FP.F32.U32 R4, R14 ;  /* 0x0000000e00047245 */ /* 0x002fca0000201000 */
[----:B------:R-:W-:Y:S01]  /*b900*/  FMUL R22, R4, UR5 ;  /* 0x0000000504167c20 */ /* 0x000fe20008400000 */
[----:B------:R-:W-:Y:S01]  /*b910*/  SHF.R.U32.HI R4, RZ, UR4, R5 ;  /* 0x00000004ff047c19 */ /* 0x000fe20008011605 */
[----:B------:R-:W-:-:S03]  /*b920*/  ULDC UR4, c[0x0][0x658] ;  /* 0x0001960000047ab9 */ /* 0x000fc60000000800 */
[--C-:B------:R-:W-:Y:S01]  /*b930*/  SHF.R.U64 R20, R9, UR6, R4.reuse ;  /* 0x0000000609147c19 */ /* 0x100fe20008001204 */
[----:B------:R-:W1:Y:S01]  /*b940*/  F2I.U32.TRUNC.NTZ R22, R22 ;  /* 0x0000001600167305 */ /* 0x000e62000020f000 */
[----:B------:R-:W-:Y:S01]  /*b950*/  SHF.R.U32.HI R5, RZ, UR6, R4 ;  /* 0x00000006ff057c19 */ /* 0x000fe20008011604 */
[----:B---3--:R-:W-:-:S03]  /*b960*/  IMAD.MOV R6, RZ, RZ, -R6 ;  /* 0x000000ffff067224 */ /* 0x008fc600078e0a06 */
[----:B------:R-:W-:Y:S01]  /*b970*/  SHF.R.U64 R18, R20, UR4, R5 ;  /* 0x0000000414127c19 */ /* 0x000fe20008001205 */
[----:B--2---:R-:W-:Y:S01]  /*b980*/  IMAD R15, R24, R6, R15 ;  /* 0x00000006180f7224 */ /* 0x004fe200078e020f */
[----:B------:R-:W-:-:S03]  /*b990*/  SHF.R.U32.HI R23, RZ, UR4, R5 ;  /* 0x00000004ff177c19 */ /* 0x000fc60008011605 */
[----:B------:R-:W-:Y:S02]  /*b9a0*/  IMAD.MOV.U32 R4, RZ, RZ, R18 ;  /* 0x000000ffff047224 */ /* 0x000fe400078e0012 */
[----:B------:R-:W-:Y:S01]  /*b9b0*/  IMAD.MOV.U32 R5, RZ, RZ, R23 ;  /* 0x000000ffff057224 */ /* 0x000fe200078e0017 */
[----:B-1----:R-:W-:Y:S06]  /*b9c0*/  @!P1 BRA `(.L_x_300) ;  /* 0x0000000000289947 */ /* 0x002fec0003800000 */
[----:B------:R-:W-:Y:S02]  /*b9d0*/  ULDC UR4, c[0x0][0x64c] ;  /* 0x0001930000047ab9 */ /* 0x000fe40000000800 */
[----:B------:R-:W-:-:S05]  /*b9e0*/  IADD3 R5, P1, R18, UR4, RZ ;  /* 0x0000000412057c10 */ /* 0x000fca000ff3e0ff */
[----:B------:R-:W-:-:S04]  /*b9f0*/  IMAD.X R23, RZ, RZ, R23, P1 ;  /* 0x000000ffff177224 */ /* 0x000fc800008e0617 */
[----:B------:R-:W-:-:S04]  /*ba00*/  IMAD.WIDE.U32 R6, R23, UR8, RZ ;  /* 0x0000000817067c25 */ /* 0x000fc8000f8e00ff */
[----:B------:R-:W-:-:S04]  /*ba10*/  IMAD.WIDE.U32 R6, P1, R5, UR9, R6 ;  /* 0x0000000905067c25 */ /* 0x000fc8000f820006 */
[----:B------:R-:W-:-:S04]  /*ba20*/  IMAD.WIDE.U32 R4, R5, UR8, RZ ;  /* 0x0000000805047c25 */ /* 0x000fc8000f8e00ff */
[----:B------:R-:W-:Y:S01]  /*ba30*/  IMAD.MOV.U32 R4, RZ, RZ, R7 ;  /* 0x000000ffff047224 */ /* 0x000fe200078e0007 */
[----:B------:R-:W-:Y:S02]  /*ba40*/  IADD3 RZ, P3, R5, R6, RZ ;  /* 0x0000000605ff7210 */ /* 0x000fe40007f7e0ff */
[----:B------:R-:W-:-:S03]  /*ba50*/  IADD3.X R5, RZ, RZ, RZ, P1, !PT ;  /* 0x000000ffff057210 */ /* 0x000fc60000ffe4ff */
[----:B------:R-:W-:-:S08]  /*ba60*/  IMAD.WIDE.U32.X R4, R23, UR9, R4, P3 ;  /* 0x0000000917047c25 */ /* 0x000fd000098e0404 */
.L_x_300:
[----:B------:R-:W-:Y:S01]  /*ba70*/  ISETP.NE.AND P1, PT, R2, 0x1, PT ;  /* 0x000000010200780c */ /* 0x000fe20003f25270 */
[----:B------:R-:W-:Y:S01]  /*ba80*/  ULDC UR4, c[0x0][0x648] ;  /* 0x0001920000047ab9 */ /* 0x000fe20000000800 */
[----:B------:R-:W-:Y:S01]  /*ba90*/  LOP3.LUT R20, R20, UR17, RZ, 0xc0, !PT ;  /* 0x0000001114147c12 */ /* 0x000fe2000f8ec0ff */
[----:B------:R-:W-:Y:S01]  /*baa0*/  IMAD.MOV R22, RZ, RZ, -R22 ;  /* 0x000000ffff167224 */ /* 0x000fe200078e0a16 */
[----:B------:R-:W-:Y:S01]  /*bab0*/  SHF.R.U64 R5, R4, UR4, R5 ;  /* 0x0000000404057c19 */ /* 0x000fe20008001205 */
[----:B------:R-:W-:Y:S01]  /*bac0*/  ULDC UR4, c[0x0][0x638] ;  /* 0x00018e0000047ab9 */ /* 0x000fe20000000800 */
[----:B------:R-:W-:Y:S01]  /*bad0*/  LOP3.LUT R9, R9, UR16, RZ, 0xc0, !PT ;  /* 0x0000001009097c12 */ /* 0x000fe2000f8ec0ff */
[----:B------:R-:W-:Y:S01]  /*bae0*/  ULDC UR5, c[0x0][0x610] ;  /* 0x0001840000057ab9 */ /* 0x000fe20000000800 */
[----:B------:R-:W-:Y:S02]  /*baf0*/  IMAD.MOV.U32 R4, RZ, RZ, 0x1 ;  /* 0x00000001ff047424 */ /* 0x000fe400078e00ff */
[----:B------:R-:W-:-:S02]  /*bb00*/  IMAD.MOV R7, RZ, RZ, -R5 ;  /* 0x000000ffff077224 */ /* 0x000fc400078e0a05 */
[----:B------:R-:W-:Y:S02]  /*bb10*/  IMAD R20, R5, UR18, R20 ;  /* 0x0000001205147c24 */ /* 0x000fe4000f8e0214 */
[----:B0-----:R-:W-:Y:S02]  /*bb20*/  @P1 IMAD R15, R21, R22, R14 ;  /* 0x00000016150f1224 */ /* 0x001fe400078e020e */
[----:B------:R-:W-:Y:S01]  /*bb30*/  IMAD R18, R7, UR4, R18 ;  /* 0x0000000407127c24 */ /* 0x000fe2000f8e0212 */
[----:B------:R-:W-:Y:S01]  /*bb40*/  ULDC UR4, c[0x0][0x600] ;  /* 0x0001800000047ab9 */ /* 0x000fe20000000800 */
[----:B------:R-:W-:Y:S02]  /*bb50*/  IMAD R15, R20, UR5, R15 ;  /* 0x00000005140f7c24 */ /* 0x000fe4000f8e020f */
[----:B------:R-:W-:-:S05]  /*bb60*/  IMAD R18, R18, UR4, R9 ;  /* 0x0000000412127c24 */ /* 0x000fca000f8e0209 */
[----:B------:R-:W-:Y:S02]  /*bb70*/  SEL R9, R18, R15, !P1 ;  /* 0x0000000f12097207 */ /* 0x000fe40004800000 */
[----:B------:R-:W-:-:S07]  /*bb80*/  SEL R7, R15, R18, !P1 ;  /* 0x000000120f077207 */ /* 0x000fce0004800000 */
.L_x_298:
[----:B------:R-:W-:Y:S05]  /*bb90*/  BSYNC B1 ;  /* 0x0000000000017941 */ /* 0x000fea0003800000 */
.L_x_297:
[----:B------:R-:W-:-:S13]  /*bba0*/  LOP3.LUT P1, RZ, R4, 0xff, RZ, 0xc0, !PT ;  /* 0x000000ff04ff7812 */ /* 0x000fda000782c0ff */
[----:B------:R-:W-:Y:S05]  /*bbb0*/  @P1 BRA `(.L_x_301) ;  /* 0xfffffff4004c1947 */ /* 0x000fea000383ffff */
[----:B------:R-:W-:Y:S05]  /*bbc0*/  BSYNC B0 ;  /* 0x0000000000007941 */ /* 0x000fea0003800000 */
.L_x_289:
[----:B------:R-:W-:-:S03]  /*bbd0*/  UMOV UR4, 0xffffffff ;  /* 0xffffffff00047882 */ /* 0x000fc60000000000 */
[----:B------:R-:W-:Y:S05]  /*bbe0*/  BRA.DIV UR4, `(.L_x_302) ;  /* 0x0000000e04107947 */ /* 0x000fea000b800000 */
[----:B------:R-:W-:-:S13]  /*bbf0*/  ELECT P6, URZ, PT ;  /* 0x00000000003f782f */ /* 0x000fda00038c0000 */
.L_x_330:
[----:B------:R-:W-:Y:S04]  /*bc00*/  BSSY B0, `(.L_x_303) ;  /* 0x00000a9000007945 */ /* 0x000fe80003800000 */
[----:B------:R-:W-:Y:S05]  /*bc10*/  @!P6 BRA `(.L_x_304) ;  /* 0x00000008009ce947 */ /* 0x000fea0003800000 */
[----:B------:R-:W-:-:S04]  /*bc20*/  LOP3.LUT R19, R19, 0x2, RZ, 0xfc, !PT ;  /* 0x0000000213137812 */ /* 0x000fc800078efcff */
[----:B------:R-:W-:-:S13]  /*bc30*/  ISETP.NE.AND P0, PT, R19, 0x3, PT ;  /* 0x000000031300780c */ /* 0x000fda0003f05270 */
[----:B------:R-:W-:Y:S05]  /*bc40*/  @!P0 BRA `(.L_x_305) ;  /* 0x0000000000048947 */ /* 0x000fea0003800000 */
[----:B------:R-:W-:Y:S01]  /*bc50*/  BPT.TRAP 0x1 ;  /* 0x000000040000795c */ /* 0x000fe20000300000 */
.L_x_305:
[----:B------:R-:W0:Y:S01]  /*bc60*/  S2R R3, SR_CgaCtaId ;  /* 0x0000000000037919 */ /* 0x000e220000008800 */
[----:B------:R-:W-:-:S04]  /*bc70*/  MOV R2, 0x400 ;  /* 0x0000040000027802 */ /* 0x000fc80000000f00 */
[----:B0-----:R-:W-:Y:S02]  /*bc80*/  LEA R3, R3, R2, 0x18 ;  /* 0x0000000203037211 */ /* 0x001fe400078ec0ff */
[----:B------:R-:W-:-:S03]  /*bc90*/  SHF.L.U32 R2, R0, 0x1f, RZ ;  /* 0x0000001f00027819 */ /* 0x000fc600000006ff */
[----:B------:R-:W-:-:S04]  /*bca0*/  VIADD R3, R3, 0x90 ;  /* 0x0000009003037836 */ /* 0x000fc80000000000 */
[C---:B------:R-:W-:Y:S02]  /*bcb0*/  IMAD R7, R12.reuse, 0x8, R3 ;  /* 0x000000080c077824 */ /* 0x040fe400078e0203 */
[----:B------:R-:W-:Y:S02]  /*bcc0*/  VIADD R12, R12, 0x1 ;  /* 0x000000010c0c7836 */ /* 0x000fe40000000000 */
[----:B------:R-:W0:Y:S03]  /*bcd0*/  SYNCS.PHASECHK.TRANS64.TRYWAIT P0, [R7+URZ], R2 ;  /* 0x00000002070075a7 */ /* 0x000e26000800017f */
[----:B------:R-:W-:-:S04]  /*bce0*/  ISETP.NE.AND P1, PT, R12, 0x12, PT ;  /* 0x000000120c00780c */ /* 0x000fc80003f25270 */
[----:B------:R-:W-:Y:S02]  /*bcf0*/  SEL R5, RZ, 0x1, P1 ;  /* 0x00000001ff057807 */ /* 0x000fe40000800000 */
[----:B------:R-:W-:Y:S02]  /*bd00*/  SEL R12, R12, RZ, P1 ;  /* 0x000000ff0c0c7207 */ /* 0x000fe40000800000 */
[----:B------:R-:W-:-:S03]  /*bd10*/  LOP3.LUT R5, R0, R5, RZ, 0x3c, !PT ;  /* 0x0000000500057212 */ /* 0x000fc600078e3cff */
[----:B------:R-:W-:Y:S01]  /*bd20*/  IMAD R9, R12, 0x8, R3 ;  /* 0x000000080c097824 */ /* 0x000fe200078e0203 */
[----:B------:R-:W-:Y:S01]  /*bd30*/  SHF.L.U32 R4, R5, 0x1f, RZ ;  /* 0x0000001f05047819 */ /* 0x000fe200000006ff */
[----:B0-----:R-:W-:Y:S06]  /*bd40*/  @!P0 BRA `(.L_x_306) ;  /* 0x0000000800d88947 */ /* 0x001fec0003800000 */
.L_x_331:
[----:B------:R-:W1:Y:S01]  /*bd50*/  SYNCS.PHASECHK.TRANS64.TRYWAIT P0, [R9+URZ], R4 ;  /* 0x00000004090075a7 */ /* 0x000e62000800017f */
[----:B------:R-:W-:-:S05]  /*bd60*/  VIADD R0, R12, 0x1 ;  /* 0x000000010c007836 */ /* 0x000fca0000000000 */
[----:B------:R-:W-:-:S04]  /*bd70*/  ISETP.NE.AND P1, PT, R0, 0x12, PT ;  /* 0x000000120000780c */ /* 0x000fc80003f25270 */
[----:B0-----:R-:W-:Y:S02]  /*bd80*/  SEL R2, RZ, 0x1, P1 ;  /* 0x00000001ff027807 */ /* 0x001fe40000800000 */
[----:B------:R-:W-:Y:S02]  /*bd90*/  SEL R0, R0, RZ, P1 ;  /* 0x000000ff00007207 */ /* 0x000fe40000800000 */
[----:B------:R-:W-:-:S03]  /*bda0*/  LOP3.LUT R7, R5, R2, RZ, 0x3c, !PT ;  /* 0x0000000205077212 */ /* 0x000fc600078e3cff */
[----:B------:R-:W-:Y:S01]  /*bdb0*/  IMAD R6, R0, 0x8, R3 ;  /* 0x0000000800067824 */ /* 0x000fe200078e0203 */
[----:B------:R-:W-:Y:S01]  /*bdc0*/  SHF.L.U32 R5, R7, 0x1f, RZ ;  /* 0x0000001f07057819 */ /* 0x000fe200000006ff */
[----:B-1----:R-:W-:Y:S06]  /*bdd0*/  @!P0 BRA `(.L_x_307) ;  /* 0x0000000800c88947 */ /* 0x002fec0003800000 */
.L_x_332:
[----:B------:R-:W1:Y:S01]  /*bde0*/  SYNCS.PHASECHK.TRANS64.TRYWAIT P0, [R6+URZ], R5 ;  /* 0x00000005060075a7 */ /* 0x000e62000800017f */
[----:B------:R-:W-:-:S05]  /*bdf0*/  VIADD R0, R0, 0x1 ;  /* 0x0000000100007836 */ /* 0x000fca0000000000 */
[----:B------:R-:W-:-:S04]  /*be00*/  ISETP.NE.AND P1, PT, R0, 0x12, PT ;  /* 0x000000120000780c */ /* 0x000fc80003f25270 */
[----:B------:R-:W-:Y:S02]  /*be10*/  SEL R2, RZ, 0x1, P1 ;  /* 0x00000001ff027807 */ /* 0x000fe40000800000 */
[----:B------:R-:W-:Y:S02]  /*be20*/  SEL R0, R0, RZ, P1 ;  /* 0x000000ff00007207 */ /* 0x000fe40000800000 */
[----:B------:R-:W-:-:S03]  /*be30*/  LOP3.LUT R7, R7, R2, RZ, 0x3c, !PT ;  /* 0x0000000207077212 */ /* 0x000fc600078e3cff */
[----:B0-----:R-:W-:Y:S01]  /*be40*/  IMAD R9, R0, 0x8, R3 ;  /* 0x0000000800097824 */ /* 0x001fe200078e0203 */
[----:B------:R-:W-:Y:S01]  /*be50*/  SHF.L.U32 R4, R7, 0x1f, RZ ;  /* 0x0000001f07047819 */ /* 0x000fe200000006ff */
[----:B-1----:R-:W-:Y:S06]  /*be60*/  @!P0 BRA `(.L_x_308) ;  /* 0x0000000800b88947 */ /* 0x002fec0003800000 */
.L_x_333:
        /* <DEDUP_REMOVED lines=9> */
.L_x_334:
[----:B------:R-:W1:Y:S01]  /*bf00*/  SYNCS.PHASECHK.TRANS64.TRYWAIT P0, [R6+URZ], R5 ;  /* 0x00000005060075a7 */ /* 0x000e62000800017f */
[----:B------:R-:W-:-:S04]  /*bf10*/  IADD3 R0, R0, 0x1, RZ ;  /* 0x0000000100007810 */ /* 0x000fc80007ffe0ff */
[----:B------:R-:W-:-:S04]  /*bf20*/  ISETP.NE.AND P1, PT, R0, 0x12, PT ;  /* 0x000000120000780c */ /* 0x000fc80003f25270 */
[----:B------:R-:W-:Y:S02]  /*bf30*/  SEL R2, RZ, 0x1, P1 ;  /* 0x00000001ff027807 */ /* 0x000fe40000800000 */
[----:B------:R-:W-:Y:S02]  /*bf40*/  SEL R0, R0, RZ, P1 ;  /* 0x000000ff00007207 */ /* 0x000fe40000800000 */
[----:B------:R-:W-:-:S03]  /*bf50*/  LOP3.LUT R7, R7, R2, RZ, 0x3c, !PT ;  /* 0x0000000207077212 */ /* 0x000fc600078e3cff */
[----:B0-----:R-:W-:Y:S01]  /*bf60*/  IMAD R9, R0, 0x8, R3 ;  /* 0x0000000800097824 */ /* 0x001fe200078e0203 */
[----:B------:R-:W-:Y:S01]  /*bf70*/  SHF.L.U32 R4, R7, 0x1f, RZ ;  /* 0x0000001f07047819 */ /* 0x000fe200000006ff */
[----:B-1----:R-:W-:Y:S06]  /*bf80*/  @!P0 BRA `(.L_x_310) ;  /* 0x0000000800988947 */ /* 0x002fec0003800000 */
.L_x_335:
        /* <DEDUP_REMOVED lines=9> */
.L_x_336:
        /* <DEDUP_REMOVED lines=9> */
.L_x_337:
        /* <DEDUP_REMOVED lines=9> */
.L_x_338:
        /* <DEDUP_REMOVED lines=9> */
.L_x_339:
        /* <DEDUP_REMOVED lines=9> */
.L_x_340:
        /* <DEDUP_REMOVED lines=9> */
.L_x_341:
[----:B------:R-:W1:Y:S01]  /*c2f0*/  SYNCS.PHASECHK.TRANS64.TRYWAIT P0, [R9+URZ], R4 ;  /* 0x00000004090075a7 */ /* 0x000e62000800017f */
[----:B------:R-:W-:-:S05]  /*c300*/  VIADD R0, R0, 0x1 ;  /* 0x0000000100007836 */ /* 0x000fca0000000000 */
[----:B------:R-:W-:-:S04]  /*c310*/  ISETP.NE.AND P1, PT, R0, 0x12, PT ;  /* 0x000000120000780c */ /* 0x000fc80003f25270 */
[----:B------:R-:W-:Y:S02]  /*c320*/  SEL R2, RZ, 0x1, P1 ;  /* 0x00000001ff027807 */ /* 0x000fe40000800000 */
[----:B------:R-:W-:Y:S02]  /*c330*/  SEL R0, R0, RZ, P1 ;  /* 0x000000ff00007207 */ /* 0x000fe40000800000 */
[----:B------:R-:W-:Y:S02]  /*c340*/  LOP3.LUT R7, R7, R2, RZ, 0x3c, !PT ;  /* 0x0000000207077212 */ /* 0x000fe400078e3cff */
[----:B0-----:R-:W-:Y:S02]  /*c350*/  LEA R6, R0, R3, 0x3 ;  /* 0x0000000300067211 */ /* 0x001fe400078e18ff */
[----:B------:R-:W-:Y:S01]  /*c360*/  SHF.L.U32 R5, R7, 0x1f, RZ ;  /* 0x0000001f07057819 */ /* 0x000fe200000006ff */
[----:B-1----:R-:W-:Y:S06]  /*c370*/  @!P0 BRA `(.L_x_317) ;  /* 0x0000000800288947 */ /* 0x002fec0003800000 */
.L_x_342:
        /* <DEDUP_REMOVED lines=9> */
.L_x_343:
        /* <DEDUP_REMOVED lines=9> */
.L_x_344:
        /* <DEDUP_REMOVED lines=9> */
.L_x_345:
        /* <DEDUP_REMOVED lines=9> */
.L_x_346:
[----:B------:R-:W1:Y:S01]  /*c5c0*/  SYNCS.PHASECHK.TRANS64.TRYWAIT P0, [R6+URZ], R5 ;  /* 0x00000005060075a7 */ /* 0x000e62000800017f */
[----:B------:R-:W-:-:S05]  /*c5d0*/  VIADD R0, R0, 0x1 ;  /* 0x0000000100007836 */ /* 0x000fca0000000000 */
[----:B------:R-:W-:-:S04]  /*c5e0*/  ISETP.NE.AND P1, PT, R0, 0x12, PT ;  /* 0x000000120000780c */ /* 0x000fc80003f25270 */
[----:B------:R-:W-:Y:S02]  /*c5f0*/  SEL R2, RZ, 0x1, P1 ;  /* 0x00000001ff027807 */ /* 0x000fe40000800000 */
[----:B------:R-:W-:Y:S02]  /*c600*/  SEL R0, R0, RZ, P1 ;  /* 0x000000ff00007207 */ /* 0x000fe40000800000 */
[----:B------:R-:W-:Y:S01]  /*c610*/  LOP3.LUT R2, R7, R2, RZ, 0x3c, !PT ;  /* 0x0000000207027212 */ /* 0x000fe200078e3cff */
[----:B-1----:R-:W-:Y:S06]  /*c620*/  @!P0 BRA `(.L_x_322) ;  /* 0x0000000400e08947 */ /* 0x002fec0003800000 */
.L_x_347:
[----:B------:R-:W-:Y:S01]  /*c630*/  IMAD R3, R0, 0x8, R3 ;  /* 0x0000000800037824 */ /* 0x000fe200078e0203 */
[----:B------:R-:W-:-:S07]  /*c640*/  SHF.L.U32 R0, R2, 0x1f, RZ ;  /* 0x0000001f02007819 */ /* 0x000fce00000006ff */
.L_x_323:
[----:B--2---:R2:W3:Y:S02]  /*c650*/  SYNCS.PHASECHK.TRANS64.TRYWAIT P0, [R3+URZ], R0 ;  /* 0x00000000030075a7 */ /* 0x0044e4000800017f */
[----:B---3--:R-:W-:Y:S05]  /*c660*/  @!P0 NANOSLEEP.SYNCS 0x989680 ;  /* 0x009896800000895d */ /* 0x008fea0003900000 */
[----:B------:R-:W3:Y:S02]  /*c670*/  @!P0 SYNCS.PHASECHK.TRANS64 P0, [R3+URZ], R0 ;  /* 0x00000000030085a7 */ /* 0x000ee4000800007f */
[----:B---3--:R-:W-:Y:S05]  /*c680*/  @!P0 BRA `(.L_x_323) ;  /* 0xfffffffc00f08947 */ /* 0x008fea000383ffff */
.L_x_304:
[----:B------:R-:W-:Y:S05]  /*c690*/  BSYNC B0 ;  /* 0x0000000000007941 */ /* 0x000fea0003800000 */
.L_x_303:
[----:B------:R-:W-:Y:S05]  /*c6a0*/  EXIT ;  /* 0x000000000000794d */ /* 0x000fea0003800000 */
.L_x_18:
[----:B---3--:R3:W4:Y:S02]  /*c6b0*/  SYNCS.PHASECHK.TRANS64.TRYWAIT P1, [R3+URZ], R0 ;  /* 0x00000000030075a7 */ /* 0x008724000802017f */
[----:B----4-:R-:W-:Y:S05]  /*c6c0*/  @!P1 NANOSLEEP.SYNCS 0x989680 ;  /* 0x009896800000995d */ /* 0x010fea0003900000 */
[----:B------:R-:W4:Y:S02]  /*c6d0*/  @!P1 SYNCS.PHASECHK.TRANS64 P1, [R3+URZ], R0 ;  /* 0x00000000030095a7 */ /* 0x000f24000802007f */
[----:B----4-:R-:W-:Y:S05]  /*c6e0*/  @!P1 BRA `(.L_x_18) ;  /* 0xfffffffc00f09947 */ /* 0x010fea000383ffff */
[----:B------:R-:W-:Y:S05]  /*c6f0*/  BRA `(.L_x_17) ;  /* 0xffffff4c00407947 */ /* 0x000fea000383ffff */
.L_x_23:
[----:B-1----:R-:W-:-:S04]  /*c700*/  IMAD.U32 R5, RZ, RZ, UR4 ;  /* 0x00000004ff057e24 */ /* 0x002fc8000f8e00ff */
[----:B------:R1:W2:Y:S03]  /*c710*/  SYNCS.PHASECHK.TRANS64.TRYWAIT P1, [R5+URZ], R4 ;  /* 0x00000004050075a7 */ /* 0x0002a6000802017f */
[----:B--2---:R-:W-:Y:S05]  /*c720*/  @!P1 NANOSLEEP.SYNCS 0x989680 ;  /* 0x009896800000995d */ /* 0x004fea0003900000 */
[----:B------:R-:W2:Y:S02]  /*c730*/  @!P1 SYNCS.PHASECHK.TRANS64 P1, [R5+URZ], R4 ;  /* 0x00000004050095a7 */ /* 0x000ea4000802007f */
[----:B--2---:R-:W-:Y:S05]  /*c740*/  @!P1 BRA `(.L_x_23) ;  /* 0xfffffffc00ec9947 */ /* 0x004fea000383ffff */
[----:B------:R-:W-:Y:S05]  /*c750*/  BRA `(.L_x_22) ;  /* 0xffffff4c00d07947 */ /* 0x000fea000383ffff */
.L_x_290:
[----:B------:R-:W-:Y:S01]  /*c760*/  BSSY B1, `(.L_x_324) ;  /* 0x0000006000017945 */ /* 0x000fe20003800000 */
[----:B------:R-:W-:-:S07]  /*c770*/  IMAD.MOV.U32 R15, RZ, RZ, -0x1 ;  /* 0xffffffffff0f7424 */ /* 0x000fce00078e00ff */
[----:B------:R-:W-:Y:S05]  /*c780*/  WARPSYNC.COLLECTIVE R15, `(.L_x_325) ;  /* 0x000000000f0c7348 */ /* 0x000fea0003c00000 */
[----:B------:R-:W-:Y:S02]  /*c790*/  ELECT P6, UR62, PT ;  /* 0x00000000003e782f */ /* 0x000fe400038c0000 */
[----:B------:R-:W-:Y:S01]  /*c7a0*/  MOV R14, UR62 ;  /* 0x0000003e000e7c02 */ /* 0x000fe20008000f00 */
[----:B------:R-:W-:Y:S10]  /*c7b0*/  ENDCOLLECTIVE ;  /* 0x000000000000791b */ /* 0x000ff40003800000 */
.L_x_325:
[----:B------:R-:W-:Y:S05]  /*c7c0*/  BSYNC B1 ;  /* 0x0000000000017941 */ /* 0x000fea0003800000 */
.L_x_324:
[----:B------:R-:W-:Y:S05]  /*c7d0*/  BRA `(.L_x_326) ;  /* 0xffffffe800507947 */ /* 0x000fea000383ffff */
.L_x_293:
[----:B0-----:R0:W1:Y:S02]  /*c7e0*/  SYNCS.PHASECHK.TRANS64.TRYWAIT P1, [R14+URZ+0x90], R7 ;  /* 0x000090070e0075a7 */ /* 0x001064000802017f */
[----:B-1----:R-:W-:Y:S05]  /*c7f0*/  @!P1 NANOSLEEP.SYNCS 0x989680 ;  /* 0x009896800000995d */ /* 0x002fea0003900000 */
[----:B------:R-:W1:Y:S02]  /*c800*/  @!P1 SYNCS.PHASECHK.TRANS64 P1, [R14+URZ+0x90], R7 ;  /* 0x000090070e0095a7 */ /* 0x000e64000802007f */
[----:B-1----:R-:W-:Y:S05]  /*c810*/  @!P1 BRA `(.L_x_293) ;  /* 0xfffffffc00f09947 */ /* 0x002fea000383ffff */
[----:B------:R-:W-:Y:S05]  /*c820*/  BRA `(.L_x_327) ;  /* 0xffffffe800847947 */ /* 0x000fea000383ffff */
.L_x_302:
[----:B------:R-:W-:Y:S01]  /*c830*/  BSSY B0, `(.L_x_328) ;  /* 0x0000006000007945 */ /* 0x000fe20003800000 */
[----:B------:R-:W-:-:S07]  /*c840*/  IMAD.MOV.U32 R15, RZ, RZ, -0x1 ;  /* 0xffffffffff0f7424 */ /* 0x000fce00078e00ff */
[----:B------:R-:W-:Y:S05]  /*c850*/  WARPSYNC.COLLECTIVE R15, `(.L_x_329) ;  /* 0x000000000f0c7348 */ /* 0x000fea0003c00000 */
[----:B------:R-:W-:Y:S02]  /*c860*/  ELECT P6, UR62, PT ;  /* 0x00000000003e782f */ /* 0x000fe400038c0000 */
[----:B------:R-:W-:Y:S01]  /*c870*/  MOV R14, UR62 ;  /* 0x0000003e000e7c02 */ /* 0x000fe20008000f00 */
[----:B------:R-:W-:Y:S10]  /*c880*/  ENDCOLLECTIVE ;  /* 0x000000000000791b */ /* 0x000ff40003800000 */
.L_x_329:
[----:B------:R-:W-:Y:S05]  /*c890*/  BSYNC B0 ;  /* 0x0000000000007941 */ /* 0x000fea0003800000 */
.L_x_328:
[----:B------:R-:W-:Y:S05]  /*c8a0*/  BRA `(.L_x_330) ;  /* 0xfffffff000d47947 */ /* 0x000fea000383ffff */
.L_x_306:
[----:B0-----:R0:W1:Y:S02]  /*c8b0*/  SYNCS.PHASECHK.TRANS64.TRYWAIT P0, [R7+URZ], R2 ;  /* 0x00000002070075a7 */ /* 0x001064000800017f */
[----:B-1----:R-:W-:Y:S05]  /*c8c0*/  @!P0 NANOSLEEP.SYNCS 0x989680 ;  /* 0x009896800000895d */ /* 0x002fea0003900000 */
[----:B------:R-:W1:Y:S02]  /*c8d0*/  @!P0 SYNCS.PHASECHK.TRANS64 P0, [R7+URZ], R2 ;  /* 0x00000002070085a7 */ /* 0x000e64000800007f */
[----:B-1----:R-:W-:Y:S05]  /*c8e0*/  @!P0 BRA `(.L_x_306) ;  /* 0xfffffffc00f08947 */ /* 0x002fea000383ffff */
[----:B------:R-:W-:Y:S05]  /*c8f0*/  BRA `(.L_x_331) ;  /* 0xfffffff400147947 */ /* 0x000fea000383ffff */
.L_x_307:
[----:B0-----:R0:W1:Y:S02]  /*c900*/  SYNCS.PHASECHK.TRANS64.TRYWAIT P0, [R9+URZ], R4 ;  /* 0x00000004090075a7 */ /* 0x001064000800017f */
[----:B-1----:R-:W-:Y:S05]  /*c910*/  @!P0 NANOSLEEP.SYNCS 0x989680 ;  /* 0x009896800000895d */ /* 0x002fea0003900000 */
[----:B------:R-:W1:Y:S02]  /*c920*/  @!P0 SYNCS.PHASECHK.TRANS64 P0, [R9+URZ], R4 ;  /* 0x00000004090085a7 */ /* 0x000e64000800007f */
[----:B-1----:R-:W-:Y:S05]  /*c930*/  @!P0 BRA `(.L_x_307) ;  /* 0xfffffffc00f08947 */ /* 0x002fea000383ffff */
[----:B------:R-:W-:Y:S05]  /*c940*/  BRA `(.L_x_332) ;  /* 0xfffffff400247947 */ /* 0x000fea000383ffff */
.L_x_308:
[----:B0-----:R0:W1:Y:S02]  /*c950*/  SYNCS.PHASECHK.TRANS64.TRYWAIT P0, [R6+URZ], R5 ;  /* 0x00000005060075a7 */ /* 0x001064000800017f */
[----:B-1----:R-:W-:Y:S05]  /*c960*/  @!P0 NANOSLEEP.SYNCS 0x989680 ;  /* 0x009896800000895d */ /* 0x002fea0003900000 */
[----:B------:R-:W1:Y:S02]  /*c970*/  @!P0 SYNCS.PHASECHK.TRANS64 P0, [R6+URZ], R5 ;  /* 0x00000005060085a7 */ /* 0x000e64000800007f */
[----:B-1----:R-:W-:Y:S05]  /*c980*/  @!P0 BRA `(.L_x_308) ;  /* 0xfffffffc00f08947 */ /* 0x002fea000383ffff */
[----:B------:R-:W-:Y:S05]  /*c990*/  BRA `(.L_x_333) ;  /* 0xfffffff400347947 */ /* 0x000fea000383ffff */
.L_x_309:
[----:B0-----:R0:W1:Y:S02]  /*c9a0*/  SYNCS.PHASECHK.TRANS64.TRYWAIT P0, [R9+URZ], R4 ;  /* 0x00000004090075a7 */ /* 0x001064000800017f */
[----:B-1----:R-:W-:Y:S05]  /*c9b0*/  @!P0 NANOSLEEP.SYNCS 0x989680 ;  /* 0x009896800000895d */ /* 0x002fea0003900000 */
[----:B------:R-:W1:Y:S02]  /*c9c0*/  @!P0 SYNCS.PHASECHK.TRANS64 P0, [R9+URZ], R4 ;  /* 0x00000004090085a7 */ /* 0x000e64000800007f */
[----:B-1----:R-:W-:Y:S05]  /*c9d0*/  @!P0 BRA `(.L_x_309) ;  /* 0xfffffffc00f08947 */ /* 0x002fea000383ffff */
[----:B------:R-:W-:Y:S05]  /*c9e0*/  BRA `(.L_x_334) ;  /* 0xfffffff400447947 */ /* 0x000fea000383ffff */
.L_x_310:
[----:B0-----:R0:W1:Y:S02]  /*c9f0*/  SYNCS.PHASECHK.TRANS64.TRYWAIT P0, [R6+URZ], R5 ;  /* 0x00000005060075a7 */ /* 0x001064000800017f */
[----:B-1----:R-:W-:Y:S05]  /*ca00*/  @!P0 NANOSLEEP.SYNCS 0x989680 ;  /* 0x009896800000895d */ /* 0x002fea0003900000 */
[----:B------:R-:W1:Y:S02]  /*ca10*/  @!P0 SYNCS.PHASECHK.TRANS64 P0, [R6+URZ], R5 ;  /* 0x00000005060085a7 */ /* 0x000e64000800007f */
[----:B-1----:R-:W-:Y:S05]  /*ca20*/  @!P0 BRA `(.L_x_310) ;  /* 0xfffffffc00f08947 */ /* 0x002fea000383ffff */
[----:B------:R-:W-:Y:S05]  /*ca30*/  BRA `(.L_x_335) ;  /* 0xfffffff400547947 */ /* 0x000fea000383ffff */
.L_x_311:
[----:B0-----:R0:W1:Y:S02]  /*ca40*/  SYNCS.PHASECHK.TRANS64.TRYWAIT P0, [R9+URZ], R4 ;  /* 0x00000004090075a7 */ /* 0x001064000800017f */
[----:B-1----:R-:W-:Y:S05]  /*ca50*/  @!P0 NANOSLEEP.SYNCS 0x989680 ;  /* 0x009896800000895d */ /* 0x002fea0003900000 */
[----:B------:R-:W1:Y:S02]  /*ca60*/  @!P0 SYNCS.PHASECHK.TRANS64 P0, [R9+URZ], R4 ;  /* 0x00000004090085a7 */ /* 0x000e64000800007f */
[----:B-1----:R-:W-:Y:S05]  /*ca70*/  @!P0 BRA `(.L_x_311) ;  /* 0xfffffffc00f08947 */ /* 0x002fea000383ffff */
[----:B------:R-:W-:Y:S05]  /*ca80*/  BRA `(.L_x_336) ;  /* 0xfffffff400647947 */ /* 0x000fea000383ffff */
.L_x_312:
[----:B0-----:R0:W1:Y:S02]  /*ca90*/  SYNCS.PHASECHK.TRANS64.TRYWAIT P0, [R6+URZ], R5 ;  /* 0x00000005060075a7 */ /* 0x001064000800017f */
[----:B-1----:R-:W-:Y:S05]  /*caa0*/  @!P0 NANOSLEEP.SYNCS 0x989680 ;  /* 0x009896800000895d */ /* 0x002fea0003900000 */
[----:B------:R-:W1:Y:S02]  /*cab0*/  @!P0 SYNCS.PHASECHK.TRANS64 P0, [R6+URZ], R5 ;  /* 0x00000005060085a7 */ /* 0x000e64000800007f */
[----:B-1----:R-:W-:Y:S05]  /*cac0*/  @!P0 BRA `(.L_x_312) ;  /* 0xfffffffc00f08947 */ /* 0x002fea000383ffff */
[----:B------:R-:W-:Y:S05]  /*cad0*/  BRA `(.L_x_337) ;  /* 0xfffffff400747947 */ /* 0x000fea000383ffff */
.L_x_313:
[----:B0-----:R0:W1:Y:S02]  /*cae0*/  SYNCS.PHASECHK.TRANS64.TRYWAIT P0, [R9+URZ], R4 ;  /* 0x00000004090075a7 */ /* 0x001064000800017f */
[----:B-1----:R-:W-:Y:S05]  /*caf0*/  @!P0 NANOSLEEP.SYNCS 0x989680 ;  /* 0x009896800000895d */ /* 0x002fea0003900000 */
[----:B------:R-:W1:Y:S02]  /*cb00*/  @!P0 SYNCS.PHASECHK.TRANS64 P0, [R9+URZ], R4 ;  /* 0x00000004090085a7 */ /* 0x000e64000800007f */
[----:B-1----:R-:W-:Y:S05]  /*cb10*/  @!P0 BRA `(.L_x_313) ;  /* 0xfffffffc00f08947 */ /* 0x002fea000383ffff */
[----:B------:R-:W-:Y:S05]  /*cb20*/  BRA `(.L_x_338) ;  /* 0xfffffff400847947 */ /* 0x000fea000383ffff */
.L_x_314:
[----:B0-----:R0:W1:Y:S02]  /*cb30*/  SYNCS.PHASECHK.TRANS64.TRYWAIT P0, [R6+URZ], R5 ;  /* 0x00000005060075a7 */ /* 0x001064000800017f */
[----:B-1----:R-:W-:Y:S05]  /*cb40*/  @!P0 NANOSLEEP.SYNCS 0x989680 ;  /* 0x009896800000895d */ /* 0x002fea0003900000 */
[----:B------:R-:W1:Y:S02]  /*cb50*/  @!P0 SYNCS.PHASECHK.TRANS64 P0, [R6+URZ], R5 ;  /* 0x00000005060085a7 */ /* 0x000e64000800007f */
[----:B-1----:R-:W-:Y:S05]  /*cb60*/  @!P0 BRA `(.L_x_314) ;  /* 0xfffffffc00f08947 */ /* 0x002fea000383ffff */
[----:B------:R-:W-:Y:S05]  /*cb70*/  BRA `(.L_x_339) ;  /* 0xfffffff400947947 */ /* 0x000fea000383ffff */
.L_x_315:
[----:B0-----:R0:W1:Y:S02]  /*cb80*/  SYNCS.PHASECHK.TRANS64.TRYWAIT P0, [R9+URZ], R4 ;  /* 0x00000004090075a7 */ /* 0x001064000800017f */
[----:B-1----:R-:W-:Y:S05]  /*cb90*/  @!P0 NANOSLEEP.SYNCS 0x989680 ;  /* 0x009896800000895d */ /* 0x002fea0003900000 */
[----:B------:R-:W1:Y:S02]  /*cba0*/  @!P0 SYNCS.PHASECHK.TRANS64 P0, [R9+URZ], R4 ;  /* 0x00000004090085a7 */ /* 0x000e64000800007f */
[----:B-1----:R-:W-:Y:S05]  /*cbb0*/  @!P0 BRA `(.L_x_315) ;  /* 0xfffffffc00f08947 */ /* 0x002fea000383ffff */
[----:B------:R-:W-:Y:S05]  /*cbc0*/  BRA `(.L_x_340) ;  /* 0xfffffff400a47947 */ /* 0x000fea000383ffff */
.L_x_316:
[----:B0-----:R0:W1:Y:S02]  /*cbd0*/  SYNCS.PHASECHK.TRANS64.TRYWAIT P0, [R6+URZ], R5 ;  /* 0x00000005060075a7 */ /* 0x001064000800017f */
[----:B-1----:R-:W-:Y:S05]  /*cbe0*/  @!P0 NANOSLEEP.SYNCS 0x989680 ;  /* 0x009896800000895d */ /* 0x002fea0003900000 */
[----:B------:R-:W1:Y:S02]  /*cbf0*/  @!P0 SYNCS.PHASECHK.TRANS64 P0, [R6+URZ], R5 ;  /* 0x00000005060085a7 */ /* 0x000e64000800007f */
[----:B-1----:R-:W-:Y:S05]  /*cc00*/  @!P0 BRA `(.L_x_316) ;  /* 0xfffffffc00f08947 */ /* 0x002fea000383ffff */
[----:B------:R-:W-:Y:S05]  /*cc10*/  BRA `(.L_x_341) ;  /* 0xfffffff400b47947 */ /* 0x000fea000383ffff */
.L_x_317:
[----:B0-----:R0:W1:Y:S02]  /*cc20*/  SYNCS.PHASECHK.TRANS64.TRYWAIT P0, [R9+URZ], R4 ;  /* 0x00000004090075a7 */ /* 0x001064000800017f */
[----:B-1----:R-:W-:Y:S05]  /*cc30*/  @!P0 NANOSLEEP.SYNCS 0x989680 ;  /* 0x009896800000895d */ /* 0x002fea0003900000 */
[----:B------:R-:W1:Y:S02]  /*cc40*/  @!P0 SYNCS.PHASECHK.TRANS64 P0, [R9+URZ], R4 ;  /* 0x00000004090085a7 */ /* 0x000e64000800007f */
[----:B-1----:R-:W-:Y:S05]  /*cc50*/  @!P0 BRA `(.L_x_317) ;  /* 0xfffffffc00f08947 */ /* 0x002fea000383ffff */
[----:B------:R-:W-:Y:S05]  /*cc60*/  BRA `(.L_x_342) ;  /* 0xfffffff400c47947 */ /* 0x000fea000383ffff */
.L_x_318:
[----:B0-----:R0:W1:Y:S02]  /*cc70*/  SYNCS.PHASECHK.TRANS64.TRYWAIT P0, [R6+URZ], R5 ;  /* 0x00000005060075a7 */ /* 0x001064000800017f */
[----:B-1----:R-:W-:Y:S05]  /*cc80*/  @!P0 NANOSLEEP.SYNCS 0x989680 ;  /* 0x009896800000895d */ /* 0x002fea0003900000 */
[----:B------:R-:W1:Y:S02]  /*cc90*/  @!P0 SYNCS.PHASECHK.TRANS64 P0, [R6+URZ], R5 ;  /* 0x00000005060085a7 */ /* 0x000e64000800007f */
[----:B-1----:R-:W-:Y:S05]  /*cca0*/  @!P0 BRA `(.L_x_318) ;  /* 0xfffffffc00f08947 */ /* 0x002fea000383ffff */
[----:B------:R-:W-:Y:S05]  /*ccb0*/  BRA `(.L_x_343) ;  /* 0xfffffff400d47947 */ /* 0x000fea000383ffff */
.L_x_319:
[----:B0-----:R0:W1:Y:S02]  /*ccc0*/  SYNCS.PHASECHK.TRANS64.TRYWAIT P0, [R9+URZ], R4 ;  /* 0x00000004090075a7 */ /* 0x001064000800017f */
[----:B-1----:R-:W-:Y:S05]  /*ccd0*/  @!P0 NANOSLEEP.SYNCS 0x989680 ;  /* 0x009896800000895d */ /* 0x002fea0003900000 */
[----:B------:R-:W1:Y:S02]  /*cce0*/  @!P0 SYNCS.PHASECHK.TRANS64 P0, [R9+URZ], R4 ;  /* 0x00000004090085a7 */ /* 0x000e64000800007f */
[----:B-1----:R-:W-:Y:S05]  /*ccf0*/  @!P0 BRA `(.L_x_319) ;  /* 0xfffffffc00f08947 */ /* 0x002fea000383ffff */
[----:B------:R-:W-:Y:S05]  /*cd00*/  BRA `(.L_x_344) ;  /* 0xfffffff400e47947 */ /* 0x000fea000383ffff */
.L_x_320:
[----:B0-----:R0:W1:Y:S02]  /*cd10*/  SYNCS.PHASECHK.TRANS64.TRYWAIT P0, [R6+URZ], R5 ;  /* 0x00000005060075a7 */ /* 0x001064000800017f */
[----:B-1----:R-:W-:Y:S05]  /*cd20*/  @!P0 NANOSLEEP.SYNCS 0x989680 ;  /* 0x009896800000895d */ /* 0x002fea0003900000 */
[----:B------:R-:W1:Y:S02]  /*cd30*/  @!P0 SYNCS.PHASECHK.TRANS64 P0, [R6+URZ], R5 ;  /* 0x00000005060085a7 */ /* 0x000e64000800007f */
[----:B-1----:R-:W-:Y:S05]  /*cd40*/  @!P0 BRA `(.L_x_320) ;  /* 0xfffffffc00f08947 */ /* 0x002fea000383ffff */
[----:B------:R-:W-:Y:S05]  /*cd50*/  BRA `(.L_x_345) ;  /* 0xfffffff400f47947 */ /* 0x000fea000383ffff */
.L_x_321:
[----:B0-----:R0:W1:Y:S02]  /*cd60*/  SYNCS.PHASECHK.TRANS64.TRYWAIT P0, [R9+URZ], R4 ;  /* 0x00000004090075a7 */ /* 0x001064000800017f */
[----:B-1----:R-:W-:Y:S05]  /*cd70*/  @!P0 NANOSLEEP.SYNCS 0x989680 ;  /* 0x009896800000895d */ /* 0x002fea0003900000 */
[----:B------:R-:W1:Y:S02]  /*cd80*/  @!P0 SYNCS.PHASECHK.TRANS64 P0, [R9+URZ], R4 ;  /* 0x00000004090085a7 */ /* 0x000e64000800007f */
[----:B-1----:R-:W-:Y:S05]  /*cd90*/  @!P0 BRA `(.L_x_321) ;  /* 0xfffffffc00f08947 */ /* 0x002fea000383ffff */
[----:B------:R-:W-:Y:S05]  /*cda0*/  BRA `(.L_x_346) ;  /* 0xfffffff800047947 */ /* 0x000fea000383ffff */
.L_x_322:
[----:B-1----:R1:W2:Y:S02]  /*cdb0*/  SYNCS.PHASECHK.TRANS64.TRYWAIT P0, [R6+URZ], R5 ;  /* 0x00000005060075a7 */ /* 0x0022a4000800017f */
[----:B--2---:R-:W-:Y:S05]  /*cdc0*/  @!P0 NANOSLEEP.SYNCS 0x989680 ;  /* 0x009896800000895d */ /* 0x004fea0003900000 */
[----:B------:R-:W2:Y:S02]  /*cdd0*/  @!P0 SYNCS.PHASECHK.TRANS64 P0, [R6+URZ], R5 ;  /* 0x00000005060085a7 */ /* 0x000ea4000800007f */
[----:B--2---:R-:W-:Y:S05]  /*cde0*/  @!P0 BRA `(.L_x_322) ;  /* 0xfffffffc00f08947 */ /* 0x004fea000383ffff */
[----:B------:R-:W-:Y:S05]  /*cdf0*/  BRA `(.L_x_347) ;  /* 0xfffffff8000c7947 */ /* 0x000fea000383ffff */
.L_x_348:
[----:B------:R-:W-:-:S00]  /*ce00*/  BRA `(.L_x_348) ;  /* 0xfffffffc00fc7947 */ /* 0x000fc0000383ffff */
[----:B------:R-:W-:-:S00]  /*ce10*/  NOP ;  /* 0x0000000000007918 */ /* 0x000fc00000000000 */
        /* <DEDUP_REMOVED lines=14> */
.L_x_349:


//--------------------- .nv.global.init           --------------------------
	.section	.nv.global.init,"aw",@progbits
.nv.global.init:
	.type		$str$22,@object
	.size		$str$22,($str$23 - $str$22)
$str$22:
        /*0000*/ 	.byte	0x6b, 0x5f, 0x74, 0x69, 0x6c, 0x65, 0x5f, 0x63, 0x6f, 0x75, 0x6e, 0x74, 0x20, 0x3e, 0x3d, 0x20
        /*0010*/ 	.byte	0x31, 0x00
	.type		$str$23,@object
	.size		$str$23,(__unnamed_1 - $str$23)
$str$23:
        /*0012*/ 	.byte	0x2f, 0x74, 0x6d, 0x70, 0x2f, 0x63, 0x75, 0x74, 0x6c, 0x61, 0x73, 0x73, 0x5f, 0x73, 0x77, 0x65
        /*0022*/ 	.byte	0x65, 0x70, 0x5f, 0x73, 0x72, 0x63, 0x2f, 0x69, 0x6e, 0x63, 0x6c, 0x75, 0x64, 0x65, 0x2f, 0x63
        /*0032*/ 	.byte	0x75, 0x74, 0x6c, 0x61, 0x73, 0x73, 0x2f, 0x67, 0x65, 0x6d, 0x6d, 0x2f, 0x63, 0x6f, 0x6c, 0x6c
        /*0042*/ 	.byte	0x65, 0x63, 0x74, 0x69, 0x76, 0x65, 0x2f, 0x73, 0x6d, 0x39, 0x30, 0x5f, 0x6d, 0x6d, 0x61, 0x5f
        /*0052*/ 	.byte	0x74, 0x6d, 0x61, 0x5f, 0x67, 0x6d, 0x6d, 0x61, 0x5f, 0x73, 0x73, 0x5f, 0x77, 0x61, 0x72, 0x70
        /*0062*/ 	.byte	0x73, 0x70, 0x65, 0x63, 0x69, 0x61, 0x6c, 0x69, 0x7a, 0x65, 0x64, 0x2e, 0x68, 0x70, 0x70, 0x00
	.type		__unnamed_1,@object
	.size		__unnamed_1,(.L_0 - __unnamed_1)
__unnamed_1:
        /*0072*/ 	.byte	0x76, 0x6f, 0x69, 0x64, 0x20, 0x63, 0x75, 0x74, 0x6c, 0x61, 0x73, 0x73, 0x3a, 0x3a, 0x67, 0x65
        /* <DEDUP_REMOVED lines=180> */
        /*0bc2*/ 	.byte	0x65, 0x6e, 0x74, 0x69, 0x74, 0x79, 0x5d, 0x00
.L_0:


//--------------------- .nv.shared._ZN7cutlass13device_kernelINS_4gemm6kernel13GemmUniversalIN4cute5tupleIJiiiiEEENS1_10collective13CollectiveMmaINS1_34MainloopSm90TmaGmmaWarpSpecializedILi18ENS5_IJNS4_1CILi1EEESB_SB_EEENS1_35KernelTmaWarpSpecializedCooperativeEEENS5_IJNSA_ILi256EEENSA_ILi128EEENSA_ILi16EEEEEENS_10bfloat16_tENS5_IJlSB_lEEESJ_SK_NS4_8TiledMMAINS4_8MMA_AtomIJNS4_4SM904GMMA28MMA_64x128x16_F32BF16BF16_SSILNSO_5MajorE0ELSQ_0ELNSO_7ScaleInE1ELSR_1EEEEEENS4_6LayoutINS5_IJNSA_ILi2EEESB_SB_EEENS5_IJSB_NSA_ILi0EEESX_EEEEENS5_IJNS4_10UnderscoreES10_S10_EEEEENS4_13SM90_TMA_LOADENS4_14ComposedLayoutINS4_7SwizzleILi1ELi4ELi3EEENS4_18smem_ptr_flag_bitsILi16EEENSU_INS5_IJNSA_ILi8EEESH_EEENS5_IJSH_SB_EEEEEEEvNS4_8identityES13_S1D_vS1E_EENS_8epilogue10collective6detail29Sm90TmaWarpSpecializedAdapterINS1H_15DefaultEpilogueISJ_SK_SK_NS1G_6thread17LinearCombinationISJ_Li1EffLNS1L_9ScaleType4KindE0ELNS_15FloatRoundStyleE2ESJ_EENS1_15EpilogueDefaultEEEEEvvEEEEvNT_6ParamsE --------------------------
	.section	.nv.shared._ZN7cutlass13device_kernelINS_4gemm6kernel13GemmUniversalIN4cute5tupleIJiiiiEEENS1_10collective13CollectiveMmaINS1_34MainloopSm90TmaGmmaWarpSpecializedILi18ENS5_IJNS4_1CILi1EEESB_SB_EEENS1_35KernelTmaWarpSpecializedCooperativeEEENS5_IJNSA_ILi256EEENSA_ILi128EEENSA_ILi16EEEEEENS_10bfloat16_tENS5_IJlSB_lEEESJ_SK_NS4_8TiledMMAINS4_8MMA_AtomIJNS4_4SM904GMMA28MMA_64x128x16_F32BF16BF16_SSILNSO_5MajorE0ELSQ_0ELNSO_7ScaleInE1ELSR_1EEEEEENS4_6LayoutINS5_IJNSA_ILi2EEESB_SB_EEENS5_IJSB_NSA_ILi0EEESX_EEEEENS5_IJNS4_10UnderscoreES10_S10_EEEEENS4_13SM90_TMA_LOADENS4_14ComposedLayoutINS4_7SwizzleILi1ELi4ELi3EEENS4_18smem_ptr_flag_bitsILi16EEENSU_INS5_IJNSA_ILi8EEESH_EEENS5_IJSH_SB_EEEEEEEvNS4_8identityES13_S1D_vS1E_EENS_8epilogue10collective6detail29Sm90TmaWarpSpecializedAdapterINS1H_15DefaultEpilogueISJ_SK_SK_NS1G_6thread17LinearCombinationISJ_Li1EffLNS1L_9ScaleType4KindE0ELNS_15FloatRoundStyleE2ESJ_EENS1_15EpilogueDefaultEEEEEvvEEEEvNT_6ParamsE,"aw",@nobits
	.sectionflags	@""
	.align	16
	.zero		1024


//--------------------- .nv.shared.reserved.0     --------------------------
	.section	.nv.shared.reserved.0,"aw",@nobits
	.weak		__nv_reservedSMEM_offset_0_alias
	.size		__nv_reservedSMEM_offset_0_alias, 0, 0
	.other		__nv_reservedSMEM_offset_0_alias,@"STO_CUDA_RESERVED_SHARED STV_DEFAULT"
__nv_reservedSMEM_offset_0_alias:
	.zero		0


//--------------------- .nv.global                --------------------------
	.section	.nv.global,"aw",@nobits
.nv.global:
	.type		_ZN40_INTERNAL_7e5a4cf9_4_k_cu_18244afb_132254cute1_E,@object
	.size		_ZN40_INTERNAL_7e5a4cf9_4_k_cu_18244afb_132254cute1_E,(_ZN40_INTERNAL_7e5a4cf9_4_k_cu_18244afb_132254cuda3std3__45__cpo6cbeginE - _ZN40_INTERNAL_7e5a4cf9_4_k_cu_18244afb_132254cute1_E)
_ZN40_INTERNAL_7e5a4cf9_4_k_cu_18244afb_132254cute1_E:
	.zero		1
	.type		_ZN40_INTERNAL_7e5a4cf9_4_k_cu_18244afb_132254cuda3std3__45__cpo6cbeginE,@object
	.size		_ZN40_INTERNAL_7e5a4cf9_4_k_cu_18244afb_132254cuda3std3__45__cpo6cbeginE,(_ZN40_INTERNAL_7e5a4cf9_4_k_cu_18244afb_132254cuda3std3__48in_placeE - _ZN40_INTERNAL_7e5a4cf9_4_k_cu_18244afb_132254cuda3std3__45__cpo6cbeginE)
_ZN40_INTERNAL_7e5a4cf9_4_k_cu_18244afb_132254cuda3std3__45__cpo6cbeginE:
	.zero		1
	.type		_ZN40_INTERNAL_7e5a4cf9_4_k_cu_18244afb_132254cuda3std3__48in_placeE,@object
	.size		_ZN40_INTERNAL_7e5a4cf9_4_k_cu_18244afb_132254cuda3std3__48in_placeE,(_ZN40_INTERNAL_7e5a4cf9_4_k_cu_18244afb_132254cuda3std6ranges3__45__cpo9iter_moveE - _ZN40_INTERNAL_7e5a4cf9_4_k_cu_18244afb_132254cuda3std3__48in_placeE)
_ZN40_INTERNAL_7e5a4cf9_4_k_cu_18244afb_132254cuda3std3__48in_placeE:
	.zero		1
	.type		_ZN40_INTERNAL_7e5a4cf9_4_k_cu_18244afb_132254cuda3std6ranges3__45__cpo9iter_moveE,@object
	.size		_ZN40_INTERNAL_7e5a4cf9_4_k_cu_18244afb_132254cuda3std6ranges3__45__cpo9iter_moveE,(_ZN40_INTERNAL_7e5a4cf9_4_k_cu_18244afb_132254cuda3std3__45__cpo5beginE - _ZN40_INTERNAL_7e5a4cf9_4_k_cu_18244afb_132254cuda3std6ranges3__45__cpo9iter_moveE)
_ZN40_INTERNAL_7e5a4cf9_4_k_cu_18244afb_132254cuda3std6ranges3__45__cpo9iter_moveE:
	.zero		1
	.type		_ZN40_INTERNAL_7e5a4cf9_4_k_cu_18244afb_132254cuda3std3__45__cpo5beginE,@object
	.size		_ZN40_INTERNAL_7e5a4cf9_4_k_cu_18244afb_132254cuda3std3__45__cpo5beginE,(_ZN40_INTERNAL_7e5a4cf9_4_k_cu_18244afb_132254cuda3std3__442_GLOBAL__N__7e5a4cf9_4_k_cu_18244afb_132256ignoreE - _ZN40_INTERNAL_7e5a4cf9_4_k_cu_18244afb_132254cuda3std3__45__cpo5beginE)
_ZN40_INTERNAL_7e5a4cf9_4_k_cu_18244afb_132254cuda3std3__45__cpo5beginE:
	.zero		1
	.type		_ZN40_INTERNAL_7e5a4cf9_4_k_cu_18244afb_132254cuda3std3__442_GLOBAL__N__7e5a4cf9_4_k_cu_18244afb_132256ignoreE,@object
	.size		_ZN40_INTERNAL_7e5a4cf9_4_k_cu_18244afb_132254cuda3std3__442_GLOBAL__N__7e5a4cf9_4_k_cu_18244afb_132256ignoreE,(_ZN40_INTERNAL_7e5a4cf9_4_k_cu_18244afb_132254cute7productE - _ZN40_INTERNAL_7e5a4cf9_4_k_cu_18244afb_132254cuda3std3__442_GLOBAL__N__7e5a4cf9_4_k_cu_18244afb_132256ignoreE)
_ZN40_INTERNAL_7e5a4cf9_4_k_cu_18244afb_132254cuda3std3__442_GLOBAL__N__7e5a4cf9_4_k_cu_18244afb_132256ignoreE:
	.zero		1
	.type		_ZN40_INTERNAL_7e5a4cf9_4_k_cu_18244afb_132254cute7productE,@object
	.size		_ZN40_INTERNAL_7e5a4cf9_4_k_cu_18244afb_132254cute7productE,(_ZN40_INTERNAL_7e5a4cf9_4_k_cu_18244afb_132254cuda3std3__45__cpo3endE - _ZN40_INTERNAL_7e5a4cf9_4_k_cu_18244afb_132254cute7productE)
_ZN40_INTERNAL_7e5a4cf9_4_k_cu_18244afb_132254cute7productE:
	.zero		1
	.type		_ZN40_INTERNAL_7e5a4cf9_4_k_cu_18244afb_132254cuda3std3__45__cpo3endE,@object
	.size		_ZN40_INTERNAL_7e5a4cf9_4_k_cu_18244afb_132254cuda3std3__45__cpo3endE,(_ZN40_INTERNAL_7e5a4cf9_4_k_cu_18244afb_132254cuda3std3__419piecewise_constructE - _ZN40_INTERNAL_7e5a4cf9_4_k_cu_18244afb_132254cuda3std3__45__cpo3endE)
_ZN40_INTERNAL_7e5a4cf9_4_k_cu_18244afb_132254cuda3std3__45__cpo3endE:
	.zero		1
	.type		_ZN40_INTERNAL_7e5a4cf9_4_k_cu_18244afb_132254cuda3std3__419piecewise_constructE,@object
	.size		_ZN40_INTERNAL_7e5a4cf9_4_k_cu_18244afb_132254cuda3std3__419piecewise_constructE,(_ZN40_INTERNAL_7e5a4cf9_4_k_cu_18244afb_132254cuda3std3__45__cpo4cendE - _ZN40_INTERNAL_7e5a4cf9_4_k_cu_18244afb_132254cuda3std3__419piecewise_constructE)
_ZN40_INTERNAL_7e5a4cf9_4_k_cu_18244afb_132254cuda3std3__419piecewise_constructE:
	.zero		1
	.type		_ZN40_INTERNAL_7e5a4cf9_4_k_cu_18244afb_132254cuda3std3__45__cpo4cendE,@object
	.size		_ZN40_INTERNAL_7e5a4cf9_4_k_cu_18244afb_132254cuda3std3__45__cpo4cendE,(_ZN40_INTERNAL_7e5a4cf9_4_k_cu_18244afb_132254cuda3std6ranges3__45__cpo4swapE - _ZN40_INTERNAL_7e5a4cf9_4_k_cu_18244afb_132254cuda3std3__45__cpo4cendE)
_ZN40_INTERNAL_7e5a4cf9_4_k_cu_18244afb_132254cuda3std3__45__cpo4cendE:
	.zero		1
	.type		_ZN40_INTERNAL_7e5a4cf9_4_k_cu_18244afb_132254cuda3std6ranges3__45__cpo4swapE,@object
	.size		_ZN40_INTERNAL_7e5a4cf9_4_k_cu_18244afb_132254cuda3std6ranges3__45__cpo4swapE,(.L_8 - _ZN40_INTERNAL_7e5a4cf9_4_k_cu_18244afb_132254cuda3std6ranges3__45__cpo4swapE)
_ZN40_INTERNAL_7e5a4cf9_4_k_cu_18244afb_132254cuda3std6ranges3__45__cpo4swapE:
	.zero		1
.L_8:


//--------------------- .nv.constant0._ZN7cutlass13device_kernelINS_4gemm6kernel13GemmUniversalIN4cute5tupleIJiiiiEEENS1_10collective13CollectiveMmaINS1_34MainloopSm90TmaGmmaWarpSpecializedILi18ENS5_IJNS4_1CILi1EEESB_SB_EEENS1_35KernelTmaWarpSpecializedCooperativeEEENS5_IJNSA_ILi256EEENSA_ILi128EEENSA_ILi16EEEEEENS_10bfloat16_tENS5_IJlSB_lEEESJ_SK_NS4_8TiledMMAINS4_8MMA_AtomIJNS4_4SM904GMMA28MMA_64x128x16_F32BF16BF16_SSILNSO_5MajorE0ELSQ_0ELNSO_7ScaleInE1ELSR_1EEEEEENS4_6LayoutINS5_IJNSA_ILi2EEESB_SB_EEENS5_IJSB_NSA_ILi0EEESX_EEEEENS5_IJNS4_10UnderscoreES10_S10_EEEEENS4_13SM90_TMA_LOADENS4_14ComposedLayoutINS4_7SwizzleILi1ELi4ELi3EEENS4_18smem_ptr_flag_bitsILi16EEENSU_INS5_IJNSA_ILi8EEESH_EEENS5_IJSH_SB_EEEEEEEvNS4_8identityES13_S1D_vS1E_EENS_8epilogue10collective6detail29Sm90TmaWarpSpecializedAdapterINS1H_15DefaultEpilogueISJ_SK_SK_NS1G_6thread17LinearCombinationISJ_Li1EffLNS1L_9ScaleType4KindE0ELNS_15FloatRoundStyleE2ESJ_EENS1_15EpilogueDefaultEEEEEvvEEEEvNT_6ParamsE --------------------------
	.section	.nv.constant0._ZN7cutlass13device_kernelINS_4gemm6kernel13GemmUniversalIN4cute5tupleIJiiiiEEENS1_10collective13CollectiveMmaINS1_34MainloopSm90TmaGmmaWarpSpecializedILi18ENS5_IJNS4_1CILi1EEESB_SB_EEENS1_35KernelTmaWarpSpecializedCooperativeEEENS5_IJNSA_ILi256EEENSA_ILi128EEENSA_ILi16EEEEEENS_10bfloat16_tENS5_IJlSB_lEEESJ_SK_NS4_8TiledMMAINS4_8MMA_AtomIJNS4_4SM904GMMA28MMA_64x128x16_F32BF16BF16_SSILNSO_5MajorE0ELSQ_0ELNSO_7ScaleInE1ELSR_1EEEEEENS4_6LayoutINS5_IJNSA_ILi2EEESB_SB_EEENS5_IJSB_NSA_ILi0EEESX_EEEEENS5_IJNS4_10UnderscoreES10_S10_EEEEENS4_13SM90_TMA_LOADENS4_14ComposedLayoutINS4_7SwizzleILi1ELi4ELi3EEENS4_18smem_ptr_flag_bitsILi16EEENSU_INS5_IJNSA_ILi8EEESH_EEENS5_IJSH_SB_EEEEEEEvNS4_8identityES13_S1D_vS1E_EENS_8epilogue10collective6detail29Sm90TmaWarpSpecializedAdapterINS1H_15DefaultEpilogueISJ_SK_SK_NS1G_6thread17LinearCombinationISJ_Li1EffLNS1L_9ScaleType4KindE0ELNS_15FloatRoundStyleE2ESJ_EENS1_15EpilogueDefaultEEEEEvvEEEEvNT_6ParamsE,"a",@progbits
	.sectionflags	@""
	.align	4
.nv.constant0._ZN7cutlass13device_kernelINS_4gemm6kernel13GemmUniversalIN4cute5tupleIJiiiiEEENS1_10collective13CollectiveMmaINS1_34MainloopSm90TmaGmmaWarpSpecializedILi18ENS5_IJNS4_1CILi1EEESB_SB_EEENS1_35KernelTmaWarpSpecializedCooperativeEEENS5_IJNSA_ILi256EEENSA_ILi128EEENSA_ILi16EEEEEENS_10bfloat16_tENS5_IJlSB_lEEESJ_SK_NS4_8TiledMMAINS4_8MMA_AtomIJNS4_4SM904GMMA28MMA_64x128x16_F32BF16BF16_SSILNSO_5MajorE0ELSQ_0ELNSO_7ScaleInE1ELSR_1EEEEEENS4_6LayoutINS5_IJNSA_ILi2EEESB_SB_EEENS5_IJSB_NSA_ILi0EEESX_EEEEENS5_IJNS4_10UnderscoreES10_S10_EEEEENS4_13SM90_TMA_LOADENS4_14ComposedLayoutINS4_7SwizzleILi1ELi4ELi3EEENS4_18smem_ptr_flag_bitsILi16EEENSU_INS5_IJNSA_ILi8EEESH_EEENS5_IJSH_SB_EEEEEEEvNS4_8identityES13_S1D_vS1E_EENS_8epilogue10collective6detail29Sm90TmaWarpSpecializedAdapterINS1H_15DefaultEpilogueISJ_SK_SK_NS1G_6thread17LinearCombinationISJ_Li1EffLNS1L_9ScaleType4KindE0ELNS_15FloatRoundStyleE2ESJ_EENS1_15EpilogueDefaultEEEEEvvEEEEvNT_6ParamsE:
	.zero		1664


//--------------------- SYMBOLS --------------------------

	.type		.nv.reservedSmem.offset0,@object
	.size		.nv.reservedSmem.offset0,0x4
	.type		__assertfail,@function
